//
// Generated by NVIDIA NVVM Compiler
//
// Compiler Build ID: CL-36424714
// Cuda compilation tools, release 13.0, V13.0.88
// Based on NVVM 20.0.0
//

.version 9.0
.target sm_100
.address_size 64

	// .globl	_Z16compute_distancePPdS0_jjS_
.global .align 4 .b8 dist_to_bins[200] = {1, 0, 0, 0, 1, 0, 0, 0, 1, 0, 0, 0, 2, 0, 0, 0, 3, 0, 0, 0, 4, 0, 0, 0, 5, 0, 0, 0, 6, 0, 0, 0, 7, 0, 0, 0, 8, 0, 0, 0, 9, 0, 0, 0, 10, 0, 0, 0, 11, 0, 0, 0, 12, 0, 0, 0, 13, 0, 0, 0, 14, 0, 0, 0, 14, 0, 0, 0, 15, 0, 0, 0, 15, 0, 0, 0, 16, 0, 0, 0, 16, 0, 0, 0, 17, 0, 0, 0, 17, 0, 0, 0, 18, 0, 0, 0, 18, 0, 0, 0, 19, 0, 0, 0, 19, 0, 0, 0, 20, 0, 0, 0, 20, 0, 0, 0, 21, 0, 0, 0, 21, 0, 0, 0, 22, 0, 0, 0, 22, 0, 0, 0, 23, 0, 0, 0, 23, 0, 0, 0, 24, 0, 0, 0, 24, 0, 0, 0, 25, 0, 0, 0, 25, 0, 0, 0, 26, 0, 0, 0, 26, 0, 0, 0, 27, 0, 0, 0, 27, 0, 0, 0, 28, 0, 0, 0, 28, 0, 0, 0, 29, 0, 0, 0, 29, 0, 0, 0, 30, 0, 0, 0, 30, 0, 0, 0, 31};
// receptor has been demoted
// ligand has been demoted
// receptor_obj has been demoted
// ligand_obj has been demoted
// _ZZ22compute_partial_energyPdPjijE7senergy has been demoted
// _ZZ20compute_total_energyPVdE10tot_energy has been demoted
.global .align 4 .u32 count;
// isLastBlockDone has been demoted

.visible .entry _Z16compute_distancePPdS0_jjS_(
	.param .u64 .ptr .align 1 _Z16compute_distancePPdS0_jjS__param_0,
	.param .u64 .ptr .align 1 _Z16compute_distancePPdS0_jjS__param_1,
	.param .u32 _Z16compute_distancePPdS0_jjS__param_2,
	.param .u32 _Z16compute_distancePPdS0_jjS__param_3,
	.param .u64 .ptr .align 1 _Z16compute_distancePPdS0_jjS__param_4
)
{
	.reg .pred 	%p<6>;
	.reg .b32 	%r<16>;
	.reg .b64 	%rd<17>;
	.reg .b64 	%fd<19>;
	// demoted variable
	.shared .align 8 .b8 receptor[384];
	// demoted variable
	.shared .align 8 .b8 ligand[384];
	ld.param.u64 	%rd1, [_Z16compute_distancePPdS0_jjS__param_0];
	ld.param.u64 	%rd2, [_Z16compute_distancePPdS0_jjS__param_1];
	ld.param.u32 	%r8, [_Z16compute_distancePPdS0_jjS__param_2];
	ld.param.u32 	%r7, [_Z16compute_distancePPdS0_jjS__param_3];
	ld.param.u64 	%rd3, [_Z16compute_distancePPdS0_jjS__param_4];
	mov.u32 	%r1, %tid.x;
	mov.u32 	%r2, %tid.y;
	mov.u32 	%r9, %ctaid.y;
	mov.u32 	%r10, %ntid.y;
	mad.lo.s32 	%r3, %r9, %r10, %r2;
	mov.u32 	%r11, %ctaid.x;
	mov.u32 	%r12, %ntid.x;
	mad.lo.s32 	%r4, %r11, %r12, %r1;
	setp.ge.u32 	%p1, %r3, %r8;
	setp.ge.u32 	%p2, %r4, %r7;
	or.pred  	%p3, %p1, %p2;
	@%p3 bra 	$L__BB0_6;
	setp.ne.s32 	%p4, %r1, 0;
	mov.u32 	%r13, receptor;
	mad.lo.s32 	%r5, %r2, 24, %r13;
	@%p4 bra 	$L__BB0_3;
	cvta.to.global.u64 	%rd4, %rd1;
	mul.wide.u32 	%rd5, %r3, 8;
	add.s64 	%rd6, %rd4, %rd5;
	ld.global.u64 	%rd7, [%rd6];
	cvta.to.global.u64 	%rd8, %rd7;
	ld.global.f64 	%fd1, [%rd8];
	st.shared.f64 	[%r5], %fd1;
	ld.global.f64 	%fd2, [%rd8+8];
	st.shared.f64 	[%r5+8], %fd2;
	ld.global.f64 	%fd3, [%rd8+16];
	st.shared.f64 	[%r5+16], %fd3;
$L__BB0_3:
	bar.sync 	0;
	setp.ne.s32 	%p5, %r2, 0;
	mov.u32 	%r14, ligand;
	mad.lo.s32 	%r6, %r1, 24, %r14;
	@%p5 bra 	$L__BB0_5;
	cvta.to.global.u64 	%rd9, %rd2;
	mul.wide.u32 	%rd10, %r4, 8;
	add.s64 	%rd11, %rd9, %rd10;
	ld.global.u64 	%rd12, [%rd11];
	cvta.to.global.u64 	%rd13, %rd12;
	ld.global.f64 	%fd4, [%rd13];
	st.shared.f64 	[%r6], %fd4;
	ld.global.f64 	%fd5, [%rd13+8];
	st.shared.f64 	[%r6+8], %fd5;
	ld.global.f64 	%fd6, [%rd13+16];
	st.shared.f64 	[%r6+16], %fd6;
$L__BB0_5:
	bar.sync 	0;
	mad.lo.s32 	%r15, %r7, %r3, %r4;
	ld.shared.f64 	%fd7, [%r5];
	ld.shared.f64 	%fd8, [%r6];
	sub.f64 	%fd9, %fd7, %fd8;
	ld.shared.f64 	%fd10, [%r5+8];
	ld.shared.f64 	%fd11, [%r6+8];
	sub.f64 	%fd12, %fd10, %fd11;
	ld.shared.f64 	%fd13, [%r5+16];
	ld.shared.f64 	%fd14, [%r6+16];
	sub.f64 	%fd15, %fd13, %fd14;
	mul.f64 	%fd16, %fd12, %fd12;
	fma.rn.f64 	%fd17, %fd9, %fd9, %fd16;
	fma.rn.f64 	%fd18, %fd15, %fd15, %fd17;
	cvta.to.global.u64 	%rd14, %rd3;
	mul.wide.u32 	%rd15, %r15, 8;
	add.s64 	%rd16, %rd14, %rd15;
	st.global.f64 	[%rd16], %fd18;
$L__BB0_6:
	ret;

}
	// .globl	_Z18compute_neighboursPmS_jjPdPjS1_PidS1_S2_
.visible .entry _Z18compute_neighboursPmS_jjPdPjS1_PidS1_S2_(
	.param .u64 .ptr .align 1 _Z18compute_neighboursPmS_jjPdPjS1_PidS1_S2__param_0,
	.param .u64 .ptr .align 1 _Z18compute_neighboursPmS_jjPdPjS1_PidS1_S2__param_1,
	.param .u32 _Z18compute_neighboursPmS_jjPdPjS1_PidS1_S2__param_2,
	.param .u32 _Z18compute_neighboursPmS_jjPdPjS1_PidS1_S2__param_3,
	.param .u64 .ptr .align 1 _Z18compute_neighboursPmS_jjPdPjS1_PidS1_S2__param_4,
	.param .u64 .ptr .align 1 _Z18compute_neighboursPmS_jjPdPjS1_PidS1_S2__param_5,
	.param .u64 .ptr .align 1 _Z18compute_neighboursPmS_jjPdPjS1_PidS1_S2__param_6,
	.param .u64 .ptr .align 1 _Z18compute_neighboursPmS_jjPdPjS1_PidS1_S2__param_7,
	.param .f64 _Z18compute_neighboursPmS_jjPdPjS1_PidS1_S2__param_8,
	.param .u64 .ptr .align 1 _Z18compute_neighboursPmS_jjPdPjS1_PidS1_S2__param_9,
	.param .u64 .ptr .align 1 _Z18compute_neighboursPmS_jjPdPjS1_PidS1_S2__param_10
)
{
	.reg .pred 	%p<8>;
	.reg .b32 	%r<30>;
	.reg .b64 	%rd<37>;
	.reg .b64 	%fd<6>;
	// demoted variable
	.shared .align 8 .b8 receptor_obj[128];
	// demoted variable
	.shared .align 8 .b8 ligand_obj[128];
	ld.param.u64 	%rd1, [_Z18compute_neighboursPmS_jjPdPjS1_PidS1_S2__param_0];
	ld.param.u64 	%rd2, [_Z18compute_neighboursPmS_jjPdPjS1_PidS1_S2__param_1];
	ld.param.u32 	%r9, [_Z18compute_neighboursPmS_jjPdPjS1_PidS1_S2__param_2];
	ld.param.u32 	%r8, [_Z18compute_neighboursPmS_jjPdPjS1_PidS1_S2__param_3];
	ld.param.u64 	%rd3, [_Z18compute_neighboursPmS_jjPdPjS1_PidS1_S2__param_4];
	ld.param.u64 	%rd4, [_Z18compute_neighboursPmS_jjPdPjS1_PidS1_S2__param_5];
	ld.param.u64 	%rd5, [_Z18compute_neighboursPmS_jjPdPjS1_PidS1_S2__param_6];
	ld.param.u64 	%rd6, [_Z18compute_neighboursPmS_jjPdPjS1_PidS1_S2__param_7];
	ld.param.f64 	%fd2, [_Z18compute_neighboursPmS_jjPdPjS1_PidS1_S2__param_8];
	ld.param.u64 	%rd7, [_Z18compute_neighboursPmS_jjPdPjS1_PidS1_S2__param_9];
	ld.param.u64 	%rd8, [_Z18compute_neighboursPmS_jjPdPjS1_PidS1_S2__param_10];
	mov.u32 	%r1, %tid.x;
	mov.u32 	%r2, %tid.y;
	mov.u32 	%r10, %ctaid.y;
	mov.u32 	%r11, %ntid.y;
	mad.lo.s32 	%r3, %r10, %r11, %r2;
	mov.u32 	%r12, %ctaid.x;
	mov.u32 	%r13, %ntid.x;
	mad.lo.s32 	%r4, %r12, %r13, %r1;
	setp.ge.u32 	%p1, %r3, %r9;
	setp.ge.u32 	%p2, %r4, %r8;
	or.pred  	%p3, %p1, %p2;
	@%p3 bra 	$L__BB1_9;
	setp.ne.s32 	%p4, %r1, 0;
	shl.b32 	%r14, %r2, 3;
	mov.u32 	%r15, receptor_obj;
	add.s32 	%r5, %r15, %r14;
	@%p4 bra 	$L__BB1_3;
	cvta.to.global.u64 	%rd9, %rd1;
	mul.wide.u32 	%rd10, %r3, 8;
	add.s64 	%rd11, %rd9, %rd10;
	ld.global.u64 	%rd12, [%rd11];
	st.shared.u64 	[%r5], %rd12;
$L__BB1_3:
	bar.sync 	0;
	setp.ne.s32 	%p5, %r2, 0;
	shl.b32 	%r16, %r1, 3;
	mov.u32 	%r17, ligand_obj;
	add.s32 	%r6, %r17, %r16;
	@%p5 bra 	$L__BB1_5;
	cvta.to.global.u64 	%rd13, %rd2;
	mul.wide.u32 	%rd14, %r4, 8;
	add.s64 	%rd15, %rd13, %rd14;
	ld.global.u64 	%rd16, [%rd15];
	st.shared.u64 	[%r6], %rd16;
$L__BB1_5:
	bar.sync 	0;
	mad.lo.s32 	%r18, %r8, %r3, %r4;
	cvta.to.global.u64 	%rd17, %rd3;
	mul.wide.u32 	%rd18, %r18, 8;
	add.s64 	%rd19, %rd17, %rd18;
	ld.global.f64 	%fd1, [%rd19];
	setp.gtu.f64 	%p6, %fd1, 0d406C200000000000;
	@%p6 bra 	$L__BB1_9;
	sqrt.rn.f64 	%fd3, %fd1;
	fma.rn.f64 	%fd4, %fd3, 0d4000000000000000, 0dBFF0000000000000;
	cvt.rzi.u32.f64 	%r7, %fd4;
	cvt.rn.f64.u32 	%fd5, %r7;
	setp.leu.f64 	%p7, %fd2, %fd5;
	@%p7 bra 	$L__BB1_8;
	cvta.to.global.u64 	%rd20, %rd6;
	atom.global.add.u32 	%r19, [%rd20], 1;
	cvta.to.global.u64 	%rd21, %rd4;
	mul.wide.u32 	%rd22, %r19, 4;
	add.s64 	%rd23, %rd21, %rd22;
	st.global.u32 	[%rd23], %r3;
	cvta.to.global.u64 	%rd24, %rd5;
	add.s64 	%rd25, %rd24, %rd22;
	st.global.u32 	[%rd25], %r4;
$L__BB1_8:
	mul.wide.u32 	%rd26, %r7, 4;
	mov.u64 	%rd27, dist_to_bins;
	add.s64 	%rd28, %rd27, %rd26;
	ld.global.u32 	%r20, [%rd28];
	ld.shared.u64 	%rd29, [%r5];
	ld.shared.u64 	%rd30, [%r6];
	mov.b64 	%rd31, 3360;
	cvt.u32.u64 	%r21, %rd31;
	cvt.u32.u64 	%r22, %rd29;
	mul.lo.s32 	%r23, %r22, %r21;
	mov.b64 	%rd32, 20;
	cvt.u32.u64 	%r24, %rd32;
	cvt.u32.u64 	%r25, %rd30;
	mad.lo.s32 	%r26, %r25, %r24, %r23;
	add.s32 	%r27, %r20, %r26;
	add.s32 	%r28, %r27, -1;
	cvta.to.global.u64 	%rd33, %rd8;
	atom.global.add.u32 	%r29, [%rd33], 1;
	cvta.to.global.u64 	%rd34, %rd7;
	mul.wide.s32 	%rd35, %r29, 4;
	add.s64 	%rd36, %rd34, %rd35;
	st.global.u32 	[%rd36], %r28;
$L__BB1_9:
	ret;

}
	// .globl	_Z14compute_energyPdPjijPVd
.visible .entry _Z14compute_energyPdPjijPVd(
	.param .u64 .ptr .align 1 _Z14compute_energyPdPjijPVd_param_0,
	.param .u64 .ptr .align 1 _Z14compute_energyPdPjijPVd_param_1,
	.param .u32 _Z14compute_energyPdPjijPVd_param_2,
	.param .u32 _Z14compute_energyPdPjijPVd_param_3,
	.param .u64 .ptr .align 1 _Z14compute_energyPdPjijPVd_param_4
)
{
	.reg .pred 	%p<13>;
	.reg .b16 	%rs<3>;
	.reg .b32 	%r<28>;
	.reg .b64 	%rd<18>;
	.reg .b64 	%fd<79>;
	// demoted variable
	.shared .align 8 .b8 _ZZ22compute_partial_energyPdPjijE7senergy[2048];
	// demoted variable
	.shared .align 8 .f64 _ZZ20compute_total_energyPVdE10tot_energy;
	// demoted variable
	.shared .align 1 .u8 isLastBlockDone;
	ld.param.u64 	%rd4, [_Z14compute_energyPdPjijPVd_param_0];
	ld.param.u64 	%rd5, [_Z14compute_energyPdPjijPVd_param_1];
	ld.param.u32 	%r12, [_Z14compute_energyPdPjijPVd_param_2];
	ld.param.u32 	%r13, [_Z14compute_energyPdPjijPVd_param_3];
	ld.param.u64 	%rd6, [_Z14compute_energyPdPjijPVd_param_4];
	cvta.to.global.u64 	%rd1, %rd6;
	mov.u32 	%r1, %tid.x;
	mov.u32 	%r27, %ntid.x;
	mov.u32 	%r3, %ctaid.x;
	mad.lo.s32 	%r26, %r27, %r3, %r1;
	shl.b32 	%r14, %r1, 3;
	mov.u32 	%r15, _ZZ22compute_partial_energyPdPjijE7senergy;
	add.s32 	%r5, %r15, %r14;
	mov.b64 	%rd7, 0;
	st.shared.u64 	[%r5], %rd7;
	setp.ge.u32 	%p1, %r26, %r12;
	@%p1 bra 	$L__BB2_6;
	mov.u32 	%r16, %nctaid.x;
	mul.lo.s32 	%r6, %r16, %r27;
	cvta.to.global.u64 	%rd2, %rd5;
	cvta.to.global.u64 	%rd3, %rd4;
	mov.f64 	%fd76, 0d0000000000000000;
	mov.f64 	%fd78, %fd76;
$L__BB2_2:
	mul.wide.u32 	%rd8, %r26, 4;
	add.s64 	%rd9, %rd2, %rd8;
	ld.global.u32 	%r8, [%rd9];
	setp.ge.u32 	%p2, %r8, %r13;
	@%p2 bra 	$L__BB2_4;
	mul.wide.u32 	%rd10, %r8, 8;
	add.s64 	%rd11, %rd3, %rd10;
	ld.global.f64 	%fd78, [%rd11];
$L__BB2_4:
	add.f64 	%fd76, %fd78, %fd76;
	add.s32 	%r26, %r26, %r6;
	setp.lt.u32 	%p3, %r26, %r12;
	@%p3 bra 	$L__BB2_2;
	st.shared.f64 	[%r5], %fd76;
$L__BB2_6:
	setp.lt.u32 	%p4, %r27, 2;
	@%p4 bra 	$L__BB2_10;
$L__BB2_7:
	shr.u32 	%r11, %r27, 1;
	bar.sync 	0;
	setp.ge.u32 	%p5, %r1, %r11;
	@%p5 bra 	$L__BB2_9;
	shl.b32 	%r17, %r11, 3;
	add.s32 	%r18, %r5, %r17;
	ld.shared.f64 	%fd7, [%r18];
	ld.shared.f64 	%fd8, [%r5];
	add.f64 	%fd9, %fd7, %fd8;
	st.shared.f64 	[%r5], %fd9;
$L__BB2_9:
	setp.gt.u32 	%p6, %r27, 3;
	mov.u32 	%r27, %r11;
	@%p6 bra 	$L__BB2_7;
$L__BB2_10:
	setp.ne.s32 	%p7, %r1, 0;
	@%p7 bra 	$L__BB2_12;
	ld.shared.f64 	%fd10, [_ZZ22compute_partial_energyPdPjijE7senergy];
	mul.wide.u32 	%rd12, %r3, 8;
	add.s64 	%rd13, %rd1, %rd12;
	st.volatile.global.f64 	[%rd13], %fd10;
	membar.gl;
	mov.u32 	%r19, %nctaid.x;
	atom.global.inc.u32 	%r20, [count], %r19;
	add.s32 	%r21, %r19, -1;
	setp.eq.s32 	%p8, %r20, %r21;
	selp.u16 	%rs1, 1, 0, %p8;
	st.shared.u8 	[isLastBlockDone], %rs1;
$L__BB2_12:
	bar.sync 	0;
	ld.shared.u8 	%rs2, [isLastBlockDone];
	setp.eq.s16 	%p9, %rs2, 0;
	@%p9 bra 	$L__BB2_18;
	mov.u32 	%r22, %nctaid.x;
	add.s32 	%r23, %r22, -1;
	setp.ne.s32 	%p10, %r3, %r23;
	@%p10 bra 	$L__BB2_18;
	setp.ne.s32 	%p11, %r1, 0;
	@%p11 bra 	$L__BB2_16;
	ld.param.u64 	%rd16, [_Z14compute_energyPdPjijPVd_param_4];
	cvta.to.global.u64 	%rd14, %rd16;
	ld.volatile.global.f64 	%fd11, [%rd14];
	ld.volatile.global.f64 	%fd12, [%rd14+8];
	ld.volatile.global.f64 	%fd13, [%rd14+16];
	ld.volatile.global.f64 	%fd14, [%rd14+24];
	ld.volatile.global.f64 	%fd15, [%rd14+32];
	ld.volatile.global.f64 	%fd16, [%rd14+40];
	ld.volatile.global.f64 	%fd17, [%rd14+48];
	ld.volatile.global.f64 	%fd18, [%rd14+56];
	ld.volatile.global.f64 	%fd19, [%rd14+64];
	ld.volatile.global.f64 	%fd20, [%rd14+72];
	ld.volatile.global.f64 	%fd21, [%rd14+80];
	ld.volatile.global.f64 	%fd22, [%rd14+88];
	ld.volatile.global.f64 	%fd23, [%rd14+96];
	ld.volatile.global.f64 	%fd24, [%rd14+104];
	ld.volatile.global.f64 	%fd25, [%rd14+112];
	ld.volatile.global.f64 	%fd26, [%rd14+120];
	ld.volatile.global.f64 	%fd27, [%rd14+128];
	ld.volatile.global.f64 	%fd28, [%rd14+136];
	ld.volatile.global.f64 	%fd29, [%rd14+144];
	ld.volatile.global.f64 	%fd30, [%rd14+152];
	ld.volatile.global.f64 	%fd31, [%rd14+160];
	ld.volatile.global.f64 	%fd32, [%rd14+168];
	ld.volatile.global.f64 	%fd33, [%rd14+176];
	ld.volatile.global.f64 	%fd34, [%rd14+184];
	ld.volatile.global.f64 	%fd35, [%rd14+192];
	ld.volatile.global.f64 	%fd36, [%rd14+200];
	ld.volatile.global.f64 	%fd37, [%rd14+208];
	ld.volatile.global.f64 	%fd38, [%rd14+216];
	ld.volatile.global.f64 	%fd39, [%rd14+224];
	ld.volatile.global.f64 	%fd40, [%rd14+232];
	ld.volatile.global.f64 	%fd41, [%rd14+240];
	ld.volatile.global.f64 	%fd42, [%rd14+248];
	ld.volatile.global.f64 	%fd43, [%rd14+256];
	ld.volatile.global.f64 	%fd44, [%rd14+264];
	ld.volatile.global.f64 	%fd45, [%rd14+272];
	ld.volatile.global.f64 	%fd46, [%rd14+280];
	ld.volatile.global.f64 	%fd47, [%rd14+288];
	ld.volatile.global.f64 	%fd48, [%rd14+296];
	ld.volatile.global.f64 	%fd49, [%rd14+304];
	ld.volatile.global.f64 	%fd50, [%rd14+312];
	ld.volatile.global.f64 	%fd51, [%rd14+320];
	ld.volatile.global.f64 	%fd52, [%rd14+328];
	ld.volatile.global.f64 	%fd53, [%rd14+336];
	ld.volatile.global.f64 	%fd54, [%rd14+344];
	ld.volatile.global.f64 	%fd55, [%rd14+352];
	ld.volatile.global.f64 	%fd56, [%rd14+360];
	ld.volatile.global.f64 	%fd57, [%rd14+368];
	ld.volatile.global.f64 	%fd58, [%rd14+376];
	ld.volatile.global.f64 	%fd59, [%rd14+384];
	ld.volatile.global.f64 	%fd60, [%rd14+392];
	ld.volatile.global.f64 	%fd61, [%rd14+400];
	ld.volatile.global.f64 	%fd62, [%rd14+408];
	ld.volatile.global.f64 	%fd63, [%rd14+416];
	ld.volatile.global.f64 	%fd64, [%rd14+424];
	ld.volatile.global.f64 	%fd65, [%rd14+432];
	ld.volatile.global.f64 	%fd66, [%rd14+440];
	ld.volatile.global.f64 	%fd67, [%rd14+448];
	ld.volatile.global.f64 	%fd68, [%rd14+456];
	ld.volatile.global.f64 	%fd69, [%rd14+464];
	ld.volatile.global.f64 	%fd70, [%rd14+472];
	ld.volatile.global.f64 	%fd71, [%rd14+480];
	ld.volatile.global.f64 	%fd72, [%rd14+488];
	ld.volatile.global.f64 	%fd73, [%rd14+496];
	ld.volatile.global.f64 	%fd74, [%rd14+504];
	st.shared.f64 	[_ZZ20compute_total_energyPVdE10tot_energy], %fd74;
$L__BB2_16:
	mov.u32 	%r24, %tid.x;
	setp.ne.s32 	%p12, %r24, 0;
	bar.sync 	0;
	@%p12 bra 	$L__BB2_18;
	ld.param.u64 	%rd17, [_Z14compute_energyPdPjijPVd_param_4];
	ld.shared.f64 	%fd75, [_ZZ20compute_total_energyPVdE10tot_energy];
	cvta.to.global.u64 	%rd15, %rd17;
	st.volatile.global.f64 	[%rd15], %fd75;
	mov.b32 	%r25, 0;
	st.global.u32 	[count], %r25;
$L__BB2_18:
	ret;

}


// ===== COMPILED SASS (sm_100) =====

	.target	sm_100

	.elftype	@"ET_EXEC"


//--------------------- .note.nv.tkinfo           --------------------------
	.section	.note.nv.tkinfo,"",@"SHT_NOTE"
	.sectionflags	@"SHF_NOTE_NV_TKINFO"
	.tkinfo
        /*0018*/ 	.word	0x00000002
        /*0030*/ 	.string	""
        /*0030*/ 	.string	"ptxas"
        /*0030*/ 	.string	"Cuda compilation tools, release 13.0, V13.0.88"
        /*0030*/ 	.string	"Build cuda_13.0.r13.0/compiler.36424714_0"
        /*0030*/ 	.string	"-arch sm_100 -m 64 "



//--------------------- .note.nv.cuinfo           --------------------------
	.section	.note.nv.cuinfo,"",@"SHT_NOTE"
	.sectionflags	@"SHF_NOTE_NV_CUINFO"
        /*0018*/ 	.short	0x0002
        /*001a*/ 	.short	0x0064
        /*001c*/ 	.short	0x0082
	.zero		2


//--------------------- .nv.info                  --------------------------
	.section	.nv.info,"",@"SHT_CUDA_INFO"
	.align	4


	//----- nvinfo : EIATTR_REGCOUNT
	.align		4
        /*0000*/ 	.byte	0x04, 0x2f
        /*0002*/ 	.short	(.L_3 - .L_2)
	.align		4
.L_2:
        /*0004*/ 	.word	index@(_Z16compute_distancePPdS0_jjS_)
        /*0008*/ 	.word	0x0000001a


	//----- nvinfo : EIATTR_FRAME_SIZE
	.align		4
.L_3:
        /*000c*/ 	.byte	0x04, 0x11
        /*000e*/ 	.short	(.L_5 - .L_4)
	.align		4
.L_4:
        /*0010*/ 	.word	index@(_Z16compute_distancePPdS0_jjS_)
        /*0014*/ 	.word	0x00000000


	//----- nvinfo : EIATTR_REGCOUNT
	.align		4
.L_5:
        /*0018*/ 	.byte	0x04, 0x2f
        /*001a*/ 	.short	(.L_7 - .L_6)
	.align		4
.L_6:
        /*001c*/ 	.word	index@(_Z18compute_neighboursPmS_jjPdPjS1_PidS1_S2_)
        /*0020*/ 	.word	0x00000016


	//----- nvinfo : EIATTR_FRAME_SIZE
	.align		4
.L_7:
        /*0024*/ 	.byte	0x04, 0x11
        /*0026*/ 	.short	(.L_9 - .L_8)
	.align		4
.L_8:
        /*0028*/ 	.word	index@($__internal_0_$__cuda_sm20_dsqrt_rn_f64_mediumpath_v1)
        /*002c*/ 	.word	0x00000000


	//----- nvinfo : EIATTR_FRAME_SIZE
	.align		4
.L_9:
        /*0030*/ 	.byte	0x04, 0x11
        /*0032*/ 	.short	(.L_11 - .L_10)
	.align		4
.L_10:
        /*0034*/ 	.word	index@(_Z18compute_neighboursPmS_jjPdPjS1_PidS1_S2_)
        /*0038*/ 	.word	0x00000000


	//----- nvinfo : EIATTR_REGCOUNT
	.align		4
.L_11:
        /*003c*/ 	.byte	0x04, 0x2f
        /*003e*/ 	.short	(.L_13 - .L_12)
	.align		4
.L_12:
        /*0040*/ 	.word	index@(_Z14compute_energyPdPjijPVd)
        /*0044*/ 	.word	0x00000020


	//----- nvinfo : EIATTR_FRAME_SIZE
	.align		4
.L_13:
        /*0048*/ 	.byte	0x04, 0x11
        /*004a*/ 	.short	(.L_15 - .L_14)
	.align		4
.L_14:
        /*004c*/ 	.word	index@(_Z14compute_energyPdPjijPVd)
        /*0050*/ 	.word	0x00000000


	//----- nvinfo : EIATTR_MIN_STACK_SIZE
	.align		4
.L_15:
        /*0054*/ 	.byte	0x04, 0x12
        /*0056*/ 	.short	(.L_17 - .L_16)
	.align		4
.L_16:
        /*0058*/ 	.word	index@(_Z14compute_energyPdPjijPVd)
        /*005c*/ 	.word	0x00000000


	//----- nvinfo : EIATTR_MIN_STACK_SIZE
	.align		4
.L_17:
        /*0060*/ 	.byte	0x04, 0x12
        /*0062*/ 	.short	(.L_19 - .L_18)
	.align		4
.L_18:
        /*0064*/ 	.word	index@(_Z18compute_neighboursPmS_jjPdPjS1_PidS1_S2_)
        /*0068*/ 	.word	0x00000000


	//----- nvinfo : EIATTR_MIN_STACK_SIZE
	.align		4
.L_19:
        /*006c*/ 	.byte	0x04, 0x12
        /*006e*/ 	.short	(.L_21 - .L_20)
	.align		4
.L_20:
        /*0070*/ 	.word	index@(_Z16compute_distancePPdS0_jjS_)
        /*0074*/ 	.word	0x00000000
.L_21:


//--------------------- .nv.compat                --------------------------
	.section	.nv.compat,"",@"SHT_CUDA_COMPAT_INFO"
	.align	4
        /*0000*/ 	.byte	0x02, 0x09, 0x00, 0x00, 0x02, 0x02, 0x01, 0x00, 0x02, 0x05, 0x05, 0x00, 0x03, 0x07, 0x01, 0x01
        /*0010*/ 	.byte	0x02, 0x03, 0x00, 0x00, 0x02, 0x06, 0x01, 0x00, 0x04, 0x0b, 0x08, 0x00, 0x01, 0x00, 0x00, 0x00
        /*0020*/ 	.byte	0x00, 0x00, 0x00, 0x00


//--------------------- .nv.info._Z14compute_energyPdPjijPVd --------------------------
	.section	.nv.info._Z14compute_energyPdPjijPVd,"",@"SHT_CUDA_INFO"
	.sectionflags	@""
	.align	4


	//----- nvinfo : EIATTR_CUDA_API_VERSION
	.align		4
        /*0000*/ 	.byte	0x04, 0x37
        /*0002*/ 	.short	(.L_23 - .L_22)
.L_22:
        /*0004*/ 	.word	0x00000082


	//----- nvinfo : EIATTR_KPARAM_INFO
	.align		4
.L_23:
        /*0008*/ 	.byte	0x04, 0x17
        /*000a*/ 	.short	(.L_25 - .L_24)
.L_24:
        /*000c*/ 	.word	0x00000000
        /*0010*/ 	.short	0x0004
        /*0012*/ 	.short	0x0018
        /*0014*/ 	.byte	0x00, 0xf5, 0x21, 0x00


	//----- nvinfo : EIATTR_KPARAM_INFO
	.align		4
.L_25:
        /*0018*/ 	.byte	0x04, 0x17
        /*001a*/ 	.short	(.L_27 - .L_26)
.L_26:
        /*001c*/ 	.word	0x00000000
        /*0020*/ 	.short	0x0003
        /*0022*/ 	.short	0x0014
        /*0024*/ 	.byte	0x00, 0xf0, 0x11, 0x00


	//----- nvinfo : EIATTR_KPARAM_INFO
	.align		4
.L_27:
        /*0028*/ 	.byte	0x04, 0x17
        /*002a*/ 	.short	(.L_29 - .L_28)
.L_28:
        /*002c*/ 	.word	0x00000000
        /*0030*/ 	.short	0x0002
        /*0032*/ 	.short	0x0010
        /*0034*/ 	.byte	0x00, 0xf0, 0x11, 0x00


	//----- nvinfo : EIATTR_KPARAM_INFO
	.align		4
.L_29:
        /*0038*/ 	.byte	0x04, 0x17
        /*003a*/ 	.short	(.L_31 - .L_30)
.L_30:
        /*003c*/ 	.word	0x00000000
        /*0040*/ 	.short	0x0001
        /*0042*/ 	.short	0x0008
        /*0044*/ 	.byte	0x00, 0xf5, 0x21, 0x00


	//----- nvinfo : EIATTR_KPARAM_INFO
	.align		4
.L_31:
        /*0048*/ 	.byte	0x04, 0x17
        /*004a*/ 	.short	(.L_33 - .L_32)
.L_32:
        /*004c*/ 	.word	0x00000000
        /*0050*/ 	.short	0x0000
        /*0052*/ 	.short	0x0000
        /*0054*/ 	.byte	0x00, 0xf5, 0x21, 0x00


	//----- nvinfo : EIATTR_SPARSE_MMA_MASK
	.align		4
.L_33:
        /*0058*/ 	.byte	0x03, 0x50
        /*005a*/ 	.short	0x0000


	//----- nvinfo : EIATTR_MAXREG_COUNT
	.align		4
        /*005c*/ 	.byte	0x03, 0x1b
        /*005e*/ 	.short	0x00ff


	//----- nvinfo : EIATTR_NUM_BARRIERS
	.align		4
        /*0060*/ 	.byte	0x02, 0x4c
        /*0062*/ 	.byte	0x01
	.zero		1


	//----- nvinfo : EIATTR_MERCURY_ISA_VERSION
	.align		4
        /*0064*/ 	.byte	0x03, 0x5f
        /*0066*/ 	.short	0x0101


	//----- nvinfo : EIATTR_VRC_CTA_INIT_COUNT
	.align		4
        /*0068*/ 	.byte	0x02, 0x4a
	.zero		1
	.zero		1


	//----- nvinfo : EIATTR_EXIT_INSTR_OFFSETS
	.align		4
        /*006c*/ 	.byte	0x04, 0x1c
        /*006e*/ 	.short	(.L_35 - .L_34)


	//   ....[0]....
.L_34:
        /*0070*/ 	.word	0x00000510


	//   ....[1]....
        /*0074*/ 	.word	0x00000550


	//   ....[2]....
        /*0078*/ 	.word	0x000009c0


	//   ....[3]....
        /*007c*/ 	.word	0x00000a20


	//----- nvinfo : EIATTR_CRS_STACK_SIZE
	.align		4
.L_35:
        /*0080*/ 	.byte	0x04, 0x1e
        /*0082*/ 	.short	(.L_37 - .L_36)
.L_36:
        /*0084*/ 	.word	0x00000000


	//----- nvinfo : EIATTR_CBANK_PARAM_SIZE
	.align		4
.L_37:
        /*0088*/ 	.byte	0x03, 0x19
        /*008a*/ 	.short	0x0020


	//----- nvinfo : EIATTR_PARAM_CBANK
	.align		4
        /*008c*/ 	.byte	0x04, 0x0a
        /*008e*/ 	.short	(.L_39 - .L_38)
	.align		4
.L_38:
        /*0090*/ 	.word	index@(.nv.constant0._Z14compute_energyPdPjijPVd)
        /*0094*/ 	.short	0x0380
        /*0096*/ 	.short	0x0020


	//----- nvinfo : EIATTR_SW_WAR
	.align		4
.L_39:
        /*0098*/ 	.byte	0x04, 0x36
        /*009a*/ 	.short	(.L_41 - .L_40)
.L_40:
        /*009c*/ 	.word	0x00000008
.L_41:


//--------------------- .nv.info._Z18compute_neighboursPmS_jjPdPjS1_PidS1_S2_ --------------------------
	.section	.nv.info._Z18compute_neighboursPmS_jjPdPjS1_PidS1_S2_,"",@"SHT_CUDA_INFO"
	.sectionflags	@""
	.align	4


	//----- nvinfo : EIATTR_CUDA_API_VERSION
	.align		4
        /*0000*/ 	.byte	0x04, 0x37
        /*0002*/ 	.short	(.L_43 - .L_42)
.L_42:
        /*0004*/ 	.word	0x00000082


	//----- nvinfo : EIATTR_KPARAM_INFO
	.align		4
.L_43:
        /*0008*/ 	.byte	0x04, 0x17
        /*000a*/ 	.short	(.L_45 - .L_44)
.L_44:
        /*000c*/ 	.word	0x00000000
        /*0010*/ 	.short	0x000a
        /*0012*/ 	.short	0x0048
        /*0014*/ 	.byte	0x00, 0xf5, 0x21, 0x00


	//----- nvinfo : EIATTR_KPARAM_INFO
	.align		4
.L_45:
        /*0018*/ 	.byte	0x04, 0x17
        /*001a*/ 	.short	(.L_47 - .L_46)
.L_46:
        /*001c*/ 	.word	0x00000000
        /*0020*/ 	.short	0x0009
        /*0022*/ 	.short	0x0040
        /*0024*/ 	.byte	0x00, 0xf5, 0x21, 0x00


	//----- nvinfo : EIATTR_KPARAM_INFO
	.align		4
.L_47:
        /*0028*/ 	.byte	0x04, 0x17
        /*002a*/ 	.short	(.L_49 - .L_48)
.L_48:
        /*002c*/ 	.word	0x00000000
        /*0030*/ 	.short	0x0008
        /*0032*/ 	.short	0x0038
        /*0034*/ 	.byte	0x00, 0xf0, 0x21, 0x00


	//----- nvinfo : EIATTR_KPARAM_INFO
	.align		4
.L_49:
        /*0038*/ 	.byte	0x04, 0x17
        /*003a*/ 	.short	(.L_51 - .L_50)
.L_50:
        /*003c*/ 	.word	0x00000000
        /*0040*/ 	.short	0x0007
        /*0042*/ 	.short	0x0030
        /*0044*/ 	.byte	0x00, 0xf5, 0x21, 0x00


	//----- nvinfo : EIATTR_KPARAM_INFO
	.align		4
.L_51:
        /*0048*/ 	.byte	0x04, 0x17
        /*004a*/ 	.short	(.L_53 - .L_52)
.L_52:
        /*004c*/ 	.word	0x00000000
        /*0050*/ 	.short	0x0006
        /*0052*/ 	.short	0x0028
        /*0054*/ 	.byte	0x00, 0xf5, 0x21, 0x00


	//----- nvinfo : EIATTR_KPARAM_INFO
	.align		4
.L_53:
        /*0058*/ 	.byte	0x04, 0x17
        /*005a*/ 	.short	(.L_55 - .L_54)
.L_54:
        /*005c*/ 	.word	0x00000000
        /*0060*/ 	.short	0x0005
        /*0062*/ 	.short	0x0020
        /*0064*/ 	.byte	0x00, 0xf5, 0x21, 0x00


	//----- nvinfo : EIATTR_KPARAM_INFO
	.align		4
.L_55:
        /*0068*/ 	.byte	0x04, 0x17
        /*006a*/ 	.short	(.L_57 - .L_56)
.L_56:
        /*006c*/ 	.word	0x00000000
        /*0070*/ 	.short	0x0004
        /*0072*/ 	.short	0x0018
        /*0074*/ 	.byte	0x00, 0xf5, 0x21, 0x00


	//----- nvinfo : EIATTR_KPARAM_INFO
	.align		4
.L_57:
        /*0078*/ 	.byte	0x04, 0x17
        /*007a*/ 	.short	(.L_59 - .L_58)
.L_58:
        /*007c*/ 	.word	0x00000000
        /*0080*/ 	.short	0x0003
        /*0082*/ 	.short	0x0014
        /*0084*/ 	.byte	0x00, 0xf0, 0x11, 0x00


	//----- nvinfo : EIATTR_KPARAM_INFO
	.align		4
.L_59:
        /*0088*/ 	.byte	0x04, 0x17
        /*008a*/ 	.short	(.L_61 - .L_60)
.L_60:
        /*008c*/ 	.word	0x00000000
        /*0090*/ 	.short	0x0002
        /*0092*/ 	.short	0x0010
        /*0094*/ 	.byte	0x00, 0xf0, 0x11, 0x00


	//----- nvinfo : EIATTR_KPARAM_INFO
	.align		4
.L_61:
        /*0098*/ 	.byte	0x04, 0x17
        /*009a*/ 	.short	(.L_63 - .L_62)
.L_62:
        /*009c*/ 	.word	0x00000000
        /*00a0*/ 	.short	0x0001
        /*00a2*/ 	.short	0x0008
        /*00a4*/ 	.byte	0x00, 0xf5, 0x21, 0x00


	//----- nvinfo : EIATTR_KPARAM_INFO
	.align		4
.L_63:
        /*00a8*/ 	.byte	0x04, 0x17
        /*00aa*/ 	.short	(.L_65 - .L_64)
.L_64:
        /*00ac*/ 	.word	0x00000000
        /*00b0*/ 	.short	0x0000
        /*00b2*/ 	.short	0x0000
        /*00b4*/ 	.byte	0x00, 0xf5, 0x21, 0x00


	//----- nvinfo : EIATTR_SPARSE_MMA_MASK
	.align		4
.L_65:
        /*00b8*/ 	.byte	0x03, 0x50
        /*00ba*/ 	.short	0x0000


	//----- nvinfo : EIATTR_MAXREG_COUNT
	.align		4
        /*00bc*/ 	.byte	0x03, 0x1b
        /*00be*/ 	.short	0x00ff


	//----- nvinfo : EIATTR_NUM_BARRIERS
	.align		4
        /*00c0*/ 	.byte	0x02, 0x4c
        /*00c2*/ 	.byte	0x01
	.zero		1


	//----- nvinfo : EIATTR_MERCURY_ISA_VERSION
	.align		4
        /*00c4*/ 	.byte	0x03, 0x5f
        /*00c6*/ 	.short	0x0101


	//----- nvinfo : EIATTR_INT_WARP_WIDE_INSTR_OFFSETS
	.align		4
        /*00c8*/ 	.byte	0x04, 0x31
        /*00ca*/ 	.short	(.L_67 - .L_66)


	//   ....[0]....
.L_66:
        /*00cc*/ 	.word	0x00000490


	//   ....[1]....
        /*00d0*/ 	.word	0x00000540


	//   ....[2]....
        /*00d4*/ 	.word	0x000005b0


	//   ....[3]....
        /*00d8*/ 	.word	0x000006b0


	//----- nvinfo : EIATTR_VRC_CTA_INIT_COUNT
	.align		4
.L_67:
        /*00dc*/ 	.byte	0x02, 0x4a
	.zero		1
	.zero		1


	//----- nvinfo : EIATTR_EXIT_INSTR_OFFSETS
	.align		4
        /*00e0*/ 	.byte	0x04, 0x1c
        /*00e2*/ 	.short	(.L_69 - .L_68)


	//   ....[0]....
.L_68:
        /*00e4*/ 	.word	0x000000c0


	//   ....[1]....
        /*00e8*/ 	.word	0x00000260


	//   ....[2]....
        /*00ec*/ 	.word	0x00000700


	//----- nvinfo : EIATTR_CRS_STACK_SIZE
	.align		4
.L_69:
        /*00f0*/ 	.byte	0x04, 0x1e
        /*00f2*/ 	.short	(.L_71 - .L_70)
.L_70:
        /*00f4*/ 	.word	0x00000000


	//----- nvinfo : EIATTR_CBANK_PARAM_SIZE
	.align		4
.L_71:
        /*00f8*/ 	.byte	0x03, 0x19
        /*00fa*/ 	.short	0x0050


	//----- nvinfo : EIATTR_PARAM_CBANK
	.align		4
        /*00fc*/ 	.byte	0x04, 0x0a
        /*00fe*/ 	.short	(.L_73 - .L_72)
	.align		4
.L_72:
        /*0100*/ 	.word	index@(.nv.constant0._Z18compute_neighboursPmS_jjPdPjS1_PidS1_S2_)
        /*0104*/ 	.short	0x0380
        /*0106*/ 	.short	0x0050


	//----- nvinfo : EIATTR_SW_WAR
	.align		4
.L_73:
        /*0108*/ 	.byte	0x04, 0x36
        /*010a*/ 	.short	(.L_75 - .L_74)
.L_74:
        /*010c*/ 	.word	0x00000008
.L_75:


//--------------------- .nv.info._Z16compute_distancePPdS0_jjS_ --------------------------
	.section	.nv.info._Z16compute_distancePPdS0_jjS_,"",@"SHT_CUDA_INFO"
	.sectionflags	@""
	.align	4


	//----- nvinfo : EIATTR_CUDA_API_VERSION
	.align		4
        /*0000*/ 	.byte	0x04, 0x37
        /*0002*/ 	.short	(.L_77 - .L_76)
.L_76:
        /*0004*/ 	.word	0x00000082


	//----- nvinfo : EIATTR_KPARAM_INFO
	.align		4
.L_77:
        /*0008*/ 	.byte	0x04, 0x17
        /*000a*/ 	.short	(.L_79 - .L_78)
.L_78:
        /*000c*/ 	.word	0x00000000
        /*0010*/ 	.short	0x0004
        /*0012*/ 	.short	0x0018
        /*0014*/ 	.byte	0x00, 0xf5, 0x21, 0x00


	//----- nvinfo : EIATTR_KPARAM_INFO
	.align		4
.L_79:
        /*0018*/ 	.byte	0x04, 0x17
        /*001a*/ 	.short	(.L_81 - .L_80)
.L_80:
        /*001c*/ 	.word	0x00000000
        /*0020*/ 	.short	0x0003
        /*0022*/ 	.short	0x0014
        /*0024*/ 	.byte	0x00, 0xf0, 0x11, 0x00


	//----- nvinfo : EIATTR_KPARAM_INFO
	.align		4
.L_81:
        /*0028*/ 	.byte	0x04, 0x17
        /*002a*/ 	.short	(.L_83 - .L_82)
.L_82:
        /*002c*/ 	.word	0x00000000
        /*0030*/ 	.short	0x0002
        /*0032*/ 	.short	0x0010
        /*0034*/ 	.byte	0x00, 0xf0, 0x11, 0x00


	//----- nvinfo : EIATTR_KPARAM_INFO
	.align		4
.L_83:
        /*0038*/ 	.byte	0x04, 0x17
        /*003a*/ 	.short	(.L_85 - .L_84)
.L_84:
        /*003c*/ 	.word	0x00000000
        /*0040*/ 	.short	0x0001
        /*0042*/ 	.short	0x0008
        /*0044*/ 	.byte	0x00, 0xf5, 0x21, 0x00


	//----- nvinfo : EIATTR_KPARAM_INFO
	.align		4
.L_85:
        /*0048*/ 	.byte	0x04, 0x17
        /*004a*/ 	.short	(.L_87 - .L_86)
.L_86:
        /*004c*/ 	.word	0x00000000
        /*0050*/ 	.short	0x0000
        /*0052*/ 	.short	0x0000
        /*0054*/ 	.byte	0x00, 0xf5, 0x21, 0x00


	//----- nvinfo : EIATTR_SPARSE_MMA_MASK
	.align		4
.L_87:
        /*0058*/ 	.byte	0x03, 0x50
        /*005a*/ 	.short	0x0000


	//----- nvinfo : EIATTR_MAXREG_COUNT
	.align		4
        /*005c*/ 	.byte	0x03, 0x1b
        /*005e*/ 	.short	0x00ff


	//----- nvinfo : EIATTR_NUM_BARRIERS
	.align		4
        /*0060*/ 	.byte	0x02, 0x4c
        /*0062*/ 	.byte	0x01
	.zero		1


	//----- nvinfo : EIATTR_MERCURY_ISA_VERSION
	.align		4
        /*0064*/ 	.byte	0x03, 0x5f
        /*0066*/ 	.short	0x0101


	//----- nvinfo : EIATTR_VRC_CTA_INIT_COUNT
	.align		4
        /*0068*/ 	.byte	0x02, 0x4a
	.zero		1
	.zero		1


	//----- nvinfo : EIATTR_EXIT_INSTR_OFFSETS
	.align		4
        /*006c*/ 	.byte	0x04, 0x1c
        /*006e*/ 	.short	(.L_89 - .L_88)


	//   ....[0]....
.L_88:
        /*0070*/ 	.word	0x000000c0


	//   ....[1]....
        /*0074*/ 	.word	0x000003b0


	//----- nvinfo : EIATTR_CBANK_PARAM_SIZE
	.align		4
.L_89:
        /*0078*/ 	.byte	0x03, 0x19
        /*007a*/ 	.short	0x0020


	//----- nvinfo : EIATTR_PARAM_CBANK
	.align		4
        /*007c*/ 	.byte	0x04, 0x0a
        /*007e*/ 	.short	(.L_91 - .L_90)
	.align		4
.L_90:
        /*0080*/ 	.word	index@(.nv.constant0._Z16compute_distancePPdS0_jjS_)
        /*0084*/ 	.short	0x0380
        /*0086*/ 	.short	0x0020


	//----- nvinfo : EIATTR_SW_WAR
	.align		4
.L_91:
        /*0088*/ 	.byte	0x04, 0x36
        /*008a*/ 	.short	(.L_93 - .L_92)
.L_92:
        /*008c*/ 	.word	0x00000008
.L_93:


//--------------------- .nv.callgraph             --------------------------
	.section	.nv.callgraph,"",@"SHT_CUDA_CALLGRAPH"
	.align	4
	.sectionentsize	8
	.align		4
        /*0000*/ 	.word	0x00000000
	.align		4
        /*0004*/ 	.word	0xffffffff
	.align		4
        /*0008*/ 	.word	0x00000000
	.align		4
        /*000c*/ 	.word	0xfffffffe
	.align		4
        /*0010*/ 	.word	0x00000000
	.align		4
        /*0014*/ 	.word	0xfffffffd
	.align		4
        /*0018*/ 	.word	0x00000000
	.align		4
        /*001c*/ 	.word	0xfffffffc


//--------------------- .nv.constant4             --------------------------
	.section	.nv.constant4,"a",@progbits
	.align	8
	.align		8
.nv.constant4:
        /*0000*/ 	.dword	dist_to_bins
	.align		8
        /*0008*/ 	.dword	count


//--------------------- .text._Z14compute_energyPdPjijPVd --------------------------
	.section	.text._Z14compute_energyPdPjijPVd,"ax",@progbits
	.align	128
        .global         _Z14compute_energyPdPjijPVd
        .type           _Z14compute_energyPdPjijPVd,@function
        .size           _Z14compute_energyPdPjijPVd,(.L_x_24 - _Z14compute_energyPdPjijPVd)
        .other          _Z14compute_energyPdPjijPVd,@"STO_CUDA_ENTRY STV_DEFAULT"
_Z14compute_energyPdPjijPVd:
.text._Z14compute_energyPdPjijPVd:
[----:B------:R-:W-:Y:S08]  /*0000*/  LDC R1, c[0x0][0x37c] ;  /* 0x0000df00ff017b82 */ /* 0x000ff00000000800 */
[----:B------:R-:W0:Y:S01]  /*0010*/  S2UR UR5, SR_CgaCtaId ;  /* 0x00000000000579c3 */ /* 0x000e220000008800 */
[----:B------:R-:W1:Y:S01]  /*0020*/  S2R R17, SR_TID.X ;  /* 0x0000000000117919 */ /* 0x000e620000002100 */
[----:B------:R-:W2:Y:S01]  /*0030*/  LDCU UR8, c[0x0][0x360] ;  /* 0x00006c00ff0877ac */ /* 0x000ea20008000800 */
[----:B------:R-:W-:Y:S01]  /*0040*/  BSSY.RECONVERGENT B0, `(.L_x_0) ;  /* 0x0000023000007945 */ /* 0x000fe20003800200 */
[----:B------:R-:W3:Y:S01]  /*0050*/  S2R R0, SR_CTAID.X ;  /* 0x0000000000007919 */ /* 0x000ee20000002500 */
[----:B------:R-:W-:Y:S01]  /*0060*/  UMOV UR4, 0x400 ;  /* 0x0000040000047882 */ /* 0x000fe20000000000 */
[----:B------:R-:W4:Y:S01]  /*0070*/  LDCU.64 UR6, c[0x0][0x358] ;  /* 0x00006b00ff0677ac */ /* 0x000f220008000a00 */
[----:B------:R-:W1:Y:S01]  /*0080*/  LDCU.64 UR10, c[0x0][0x390] ;  /* 0x00007200ff0a77ac */ /* 0x000e620008000a00 */
[----:B--2---:R-:W-:Y:S01]  /*0090*/  IMAD.U32 R12, RZ, RZ, UR8 ;  /* 0x00000008ff0c7e24 */ /* 0x004fe2000f8e00ff */
[----:B0-----:R-:W-:Y:S01]  /*00a0*/  ULEA UR4, UR5, UR4, 0x18 ;  /* 0x0000000405047291 */ /* 0x001fe2000f8ec0ff */
[----:B------:R-:W0:Y:S05]  /*00b0*/  LDCU UR5, c[0x0][0x390] ;  /* 0x00007200ff0577ac */ /* 0x000e2a0008000800 */
[----:B-1----:R-:W-:Y:S01]  /*00c0*/  LEA R13, R17, UR4, 0x3 ;  /* 0x00000004110d7c11 */ /* 0x002fe2000f8e18ff */
[----:B---3--:R-:W-:-:S04]  /*00d0*/  IMAD R2, R0, UR8, R17 ;  /* 0x0000000800027c24 */ /* 0x008fc8000f8e0211 */
[----:B------:R1:W-:Y:S01]  /*00e0*/  STS.64 [R13], RZ ;  /* 0x000000ff0d007388 */ /* 0x0003e20000000a00 */
[----:B0-----:R-:W-:-:S13]  /*00f0*/  ISETP.GE.U32.AND P0, PT, R2, UR5, PT ;  /* 0x0000000502007c0c */ /* 0x001fda000bf06070 */
[----:B-1--4-:R-:W-:Y:S05]  /*0100*/  @P0 BRA `(.L_x_1) ;  /* 0x0000000000580947 */ /* 0x012fea0003800000 */
[----:B------:R-:W0:Y:S01]  /*0110*/  LDC.64 R8, c[0x0][0x388] ;  /* 0x0000e200ff087b82 */ /* 0x000e220000000a00 */
[----:B------:R-:W1:Y:S01]  /*0120*/  LDCU UR4, c[0x0][0x370] ;  /* 0x00006e00ff0477ac */ /* 0x000e620008000800 */
[----:B------:R-:W-:Y:S01]  /*0130*/  BSSY.RECONVERGENT B1, `(.L_x_2) ;  /* 0x0000012000017945 */ /* 0x000fe20003800200 */
[----:B------:R-:W-:Y:S01]  /*0140*/  IMAD.MOV.U32 R15, RZ, RZ, R2 ;  /* 0x000000ffff0f7224 */ /* 0x000fe200078e0002 */
[----:B------:R-:W-:Y:S02]  /*0150*/  CS2R R2, SRZ ;  /* 0x0000000000027805 */ /* 0x000fe4000001ff00 */
[----:B------:R-:W-:Y:S02]  /*0160*/  CS2R R4, SRZ ;  /* 0x0000000000047805 */ /* 0x000fe4000001ff00 */
[----:B------:R-:W2:Y:S01]  /*0170*/  LDC.64 R10, c[0x0][0x380] ;  /* 0x0000e000ff0a7b82 */ /* 0x000ea20000000a00 */
[----:B-1----:R-:W-:-:S07]  /*0180*/  IMAD R14, R12, UR4, RZ ;  /* 0x000000040c0e7c24 */ /* 0x002fce000f8e02ff */
.L_x_5:
[----:B0-----:R-:W-:-:S06]  /*0190*/  IMAD.WIDE.U32 R6, R15, 0x4, R8 ;  /* 0x000000040f067825 */ /* 0x001fcc00078e0008 */
[----:B------:R-:W3:Y:S01]  /*01a0*/  LDG.E R7, desc[UR6][R6.64] ;  /* 0x0000000606077981 */ /* 0x000ee2000c1e1900 */
[----:B------:R-:W-:Y:S01]  /*01b0*/  IMAD.IADD R15, R14, 0x1, R15 ;  /* 0x000000010e0f7824 */ /* 0x000fe200078e020f */
[----:B------:R-:W-:Y:S04]  /*01c0*/  BSSY.RECONVERGENT B2, `(.L_x_3) ;  /* 0x0000006000027945 */ /* 0x000fe80003800200 */
[----:B------:R-:W-:Y:S02]  /*01d0*/  ISETP.GE.U32.AND P1, PT, R15, UR10, PT ;  /* 0x0000000a0f007c0c */ /* 0x000fe4000bf26070 */
[----:B---3--:R-:W-:-:S13]  /*01e0*/  ISETP.GE.U32.AND P0, PT, R7, UR11, PT ;  /* 0x0000000b07007c0c */ /* 0x008fda000bf06070 */
[----:B------:R-:W-:Y:S05]  /*01f0*/  @P0 BRA `(.L_x_4) ;  /* 0x0000000000080947 */ /* 0x000fea0003800000 */
[----:B--2---:R-:W-:-:S06]  /*0200*/  IMAD.WIDE.U32 R4, R7, 0x8, R10 ;  /* 0x0000000807047825 */ /* 0x004fcc00078e000a */
[----:B------:R-:W5:Y:S02]  /*0210*/  LDG.E.64 R4, desc[UR6][R4.64] ;  /* 0x0000000604047981 */ /* 0x000f64000c1e1b00 */
.L_x_4:
[----:B------:R-:W-:Y:S05]  /*0220*/  BSYNC.RECONVERGENT B2 ;  /* 0x0000000000027941 */ /* 0x000fea0003800200 */
.L_x_3:
[----:B-----5:R-:W-:Y:S01]  /*0230*/  DADD R2, R4, R2 ;  /* 0x0000000004027229 */ /* 0x020fe20000000002 */
[----:B------:R-:W-:Y:S10]  /*0240*/  @!P1 BRA `(.L_x_5) ;  /* 0xfffffffc00d09947 */ /* 0x000ff4000383ffff */
[----:B------:R-:W-:Y:S05]  /*0250*/  BSYNC.RECONVERGENT B1 ;  /* 0x0000000000017941 */ /* 0x000fea0003800200 */
.L_x_2:
[----:B------:R0:W-:Y:S02]  /*0260*/  STS.64 [R13], R2 ;  /* 0x000000020d007388 */ /* 0x0001e40000000a00 */
.L_x_1:
[----:B------:R-:W-:Y:S05]  /*0270*/  BSYNC.RECONVERGENT B0 ;  /* 0x0000000000007941 */ /* 0x000fea0003800200 */
.L_x_0:
[----:B------:R-:W-:Y:S02]  /*0280*/  ISETP.GE.U32.AND P1, PT, R12, 0x2, PT ;  /* 0x000000020c00780c */ /* 0x000fe40003f26070 */
[----:B------:R-:W-:-:S11]  /*0290*/  ISETP.NE.AND P0, PT, R17, RZ, PT ;  /* 0x000000ff1100720c */ /* 0x000fd60003f05270 */
[----:B------:R-:W-:Y:S05]  /*02a0*/  @!P1 BRA `(.L_x_6) ;  /* 0x00000000002c9947 */ /* 0x000fea0003800000 */
.L_x_7:
[----:B------:R-:W-:Y:S01]  /*02b0*/  BAR.SYNC.DEFER_BLOCKING 0x0 ;  /* 0x0000000000007b1d */ /* 0x000fe20000010000 */
[----:B------:R-:W-:-:S04]  /*02c0*/  SHF.R.U32.HI R8, RZ, 0x1, R12 ;  /* 0x00000001ff087819 */ /* 0x000fc8000001160c */
[----:B------:R-:W-:-:S13]  /*02d0*/  ISETP.GE.U32.AND P1, PT, R17, R8, PT ;  /* 0x000000081100720c */ /* 0x000fda0003f26070 */
[----:B------:R-:W-:Y:S01]  /*02e0*/  @!P1 IMAD R6, R8, 0x8, R13 ;  /* 0x0000000808069824 */ /* 0x000fe200078e020d */
[----:B------:R-:W-:Y:S04]  /*02f0*/  @!P1 LDS.64 R4, [R13] ;  /* 0x000000000d049984 */ /* 0x000fe80000000a00 */
[----:B0-----:R-:W0:Y:S02]  /*0300*/  @!P1 LDS.64 R2, [R6] ;  /* 0x0000000006029984 */ /* 0x001e240000000a00 */
[----:B0-----:R-:W-:-:S07]  /*0310*/  @!P1 DADD R2, R2, R4 ;  /* 0x0000000002029229 */ /* 0x001fce0000000004 */
[----:B------:R1:W-:Y:S01]  /*0320*/  @!P1 STS.64 [R13], R2 ;  /* 0x000000020d009388 */ /* 0x0003e20000000a00 */
[----:B------:R-:W-:Y:S01]  /*0330*/  ISETP.GT.U32.AND P1, PT, R12, 0x3, PT ;  /* 0x000000030c00780c */ /* 0x000fe20003f24070 */
[----:B------:R-:W-:-:S12]  /*0340*/  IMAD.MOV.U32 R12, RZ, RZ, R8 ;  /* 0x000000ffff0c7224 */ /* 0x000fd800078e0008 */
[----:B-1----:R-:W-:Y:S05]  /*0350*/  @P1 BRA `(.L_x_7) ;  /* 0xfffffffc00d41947 */ /* 0x002fea000383ffff */
.L_x_6:
[----:B------:R-:W-:Y:S04]  /*0360*/  BSSY.RECONVERGENT B0, `(.L_x_8) ;  /* 0x0000014000007945 */ /* 0x000fe80003800200 */
[----:B------:R-:W-:Y:S05]  /*0370*/  @P0 BRA `(.L_x_9) ;  /* 0x0000000000480947 */ /* 0x000fea0003800000 */
[----:B------:R-:W1:Y:S01]  /*0380*/  S2UR UR5, SR_CgaCtaId ;  /* 0x00000000000579c3 */ /* 0x000e620000008800 */
[----:B------:R-:W-:-:S07]  /*0390*/  UMOV UR4, 0x400 ;  /* 0x0000040000047882 */ /* 0x000fce0000000000 */
[----:B------:R-:W3:Y:S01]  /*03a0*/  LDC.64 R4, c[0x0][0x398] ;  /* 0x0000e600ff047b82 */ /* 0x000ee20000000a00 */
[----:B-1----:R-:W-:Y:S01]  /*03b0*/  ULEA UR4, UR5, UR4, 0x18 ;  /* 0x0000000405047291 */ /* 0x002fe2000f8ec0ff */
[----:B---3--:R-:W-:-:S08]  /*03c0*/  IMAD.WIDE.U32 R4, R0, 0x8, R4 ;  /* 0x0000000800047825 */ /* 0x008fd000078e0004 */
[----:B0-----:R-:W0:Y:S04]  /*03d0*/  LDS.64 R2, [UR4] ;  /* 0x00000004ff027984 */ /* 0x001e280008000a00 */
[----:B0-----:R0:W-:Y:S01]  /*03e0*/  STG.E.64.STRONG.SYS desc[UR6][R4.64], R2 ;  /* 0x0000000204007986 */ /* 0x0011e2000c115b06 */
[----:B------:R-:W-:Y:S06]  /*03f0*/  MEMBAR.SC.GPU ;  /* 0x0000000000007992 */ /* 0x000fec0000002000 */
[----:B------:R-:W-:-:S00]  /*0400*/  ERRBAR ;  /* 0x00000000000079ab */ /* 0x000fc00000000000 */
[----:B------:R-:W-:Y:S06]  /*0410*/  CGAERRBAR ;  /* 0x00000000000075ab */ /* 0x000fec0000000000 */
[----:B------:R-:W-:Y:S02]  /*0420*/  CCTL.IVALL ;  /* 0x00000000ff00798f */ /* 0x000fe40002000000 */
[----:B------:R-:W1:Y:S08]  /*0430*/  LDC R7, c[0x0][0x370] ;  /* 0x0000dc00ff077b82 */ /* 0x000e700000000800 */
[----:B0-----:R-:W1:Y:S02]  /*0440*/  LDC.64 R2, c[0x4][0x8] ;  /* 0x01000200ff027b82 */ /* 0x001e640000000a00 */
[----:B-1----:R-:W3:Y:S01]  /*0450*/  ATOMG.E.INC.STRONG.GPU PT, R2, desc[UR6][R2.64], R7 ;  /* 0x80000007020279a8 */ /* 0x002ee200099ef106 */
[----:B------:R-:W-:-:S05]  /*0460*/  VIADD R5, R7, 0xffffffff ;  /* 0xffffffff07057836 */ /* 0x000fca0000000000 */
[----:B---3--:R-:W-:-:S04]  /*0470*/  ISETP.NE.AND P1, PT, R2, R5, PT ;  /* 0x000000050200720c */ /* 0x008fc80003f25270 */
[----:B------:R-:W-:-:S05]  /*0480*/  SEL R4, RZ, 0x1, P1 ;  /* 0x00000001ff047807 */ /* 0x000fca0000800000 */
[----:B------:R1:W-:Y:S04]  /*0490*/  STS.U8 [UR4+0x808], R4 ;  /* 0x00080804ff007988 */ /* 0x0003e80008000004 */
.L_x_9:
[----:B------:R-:W-:Y:S05]  /*04a0*/  BSYNC.RECONVERGENT B0 ;  /* 0x0000000000007941 */ /* 0x000fea0003800200 */
.L_x_8:
[----:B------:R-:W3:Y:S08]  /*04b0*/  S2UR UR5, SR_CgaCtaId ;  /* 0x00000000000579c3 */ /* 0x000ef00000008800 */
[----:B------:R-:W-:Y:S06]  /*04c0*/  BAR.SYNC.DEFER_BLOCKING 0x0 ;  /* 0x0000000000007b1d */ /* 0x000fec0000010000 */
[----:B------:R-:W-:-:S02]  /*04d0*/  UMOV UR4, 0x400 ;  /* 0x0000040000047882 */ /* 0x000fc40000000000 */
[----:B---3--:R-:W-:-:S09]  /*04e0*/  ULEA UR5, UR5, UR4, 0x18 ;  /* 0x0000000405057291 */ /* 0x008fd2000f8ec0ff */
[----:B0-----:R-:W0:Y:S02]  /*04f0*/  LDS.U8 R2, [UR5+0x808] ;  /* 0x00080805ff027984 */ /* 0x001e240008000000 */
[----:B0-----:R-:W-:-:S13]  /*0500*/  ISETP.NE.AND P1, PT, R2, RZ, PT ;  /* 0x000000ff0200720c */ /* 0x001fda0003f25270 */
[----:B------:R-:W-:Y:S05]  /*0510*/  @!P1 EXIT ;  /* 0x000000000000994d */ /* 0x000fea0003800000 */
[----:B------:R-:W0:Y:S02]  /*0520*/  LDCU UR4, c[0x0][0x370] ;  /* 0x00006e00ff0477ac */ /* 0x000e240008000800 */
[----:B0-----:R-:W-:-:S06]  /*0530*/  UIADD3 UR4, UPT, UPT, UR4, -0x1, URZ ;  /* 0xffffffff04047890 */ /* 0x001fcc000fffe0ff */
[----:B------:R-:W-:-:S13]  /*0540*/  ISETP.NE.AND P1, PT, R0, UR4, PT ;  /* 0x0000000400007c0c */ /* 0x000fda000bf25270 */
[----:B------:R-:W-:Y:S05]  /*0550*/  @P1 EXIT ;  /* 0x000000000000194d */ /* 0x000fea0003800000 */
[----:B------:R-:W-:Y:S04]  /*0560*/  BSSY.RECONVERGENT B0, `(.L_x_10) ;  /* 0x0000044000007945 */ /* 0x000fe80003800200 */
[----:B------:R-:W-:Y:S05]  /*0570*/  @P0 BRA `(.L_x_11) ;  /* 0x0000000400080947 */ /* 0x000fea0003800000 */
[----:B------:R-:W0:Y:S02]  /*0580*/  LDC.64 R2, c[0x0][0x398] ;  /* 0x0000e600ff027b82 */ /* 0x000e240000000a00 */
[----:B0-----:R0:W3:Y:S04]  /*0590*/  LDG.E.64.STRONG.SYS R6, desc[UR6][R2.64] ;  /* 0x0000000602067981 */ /* 0x0010e8000c1f5b00 */
[----:B------:R0:W4:Y:S04]  /*05a0*/  LDG.E.64.STRONG.SYS R8, desc[UR6][R2.64+0x8] ;  /* 0x0000080602087981 */ /* 0x000128000c1f5b00 */
[----:B--2---:R0:W2:Y:S04]  /*05b0*/  LDG.E.64.STRONG.SYS R10, desc[UR6][R2.64+0x10] ;  /* 0x00001006020a7981 */ /* 0x0040a8000c1f5b00 */
[----:B------:R0:W2:Y:S04]  /*05c0*/  LDG.E.64.STRONG.SYS R12, desc[UR6][R2.64+0x18] ;  /* 0x00001806020c7981 */ /* 0x0000a8000c1f5b00 */
        /* <DEDUP_REMOVED lines=8> */
[----:B-1----:R0:W2:Y:S04]  /*0650*/  LDG.E.64.STRONG.SYS R4, desc[UR6][R2.64+0x60] ;  /* 0x0000600602047981 */ /* 0x0020a8000c1f5b00 */
[----:B---3--:R0:W3:Y:S04]  /*0660*/  LDG.E.64.STRONG.SYS R6, desc[UR6][R2.64+0x68] ;  /* 0x0000680602067981 */ /* 0x0080e8000c1f5b00 */
[----:B----4-:R0:W4:Y:S04]  /*0670*/  LDG.E.64.STRONG.SYS R8, desc[UR6][R2.64+0x70] ;  /* 0x0000700602087981 */ /* 0x010128000c1f5b00 */
        /* <DEDUP_REMOVED lines=35> */
[----:B------:R0:W5:Y:S04]  /*08b0*/  LDG.E.64.STRONG.SYS R28, desc[UR6][R2.64+0x190] ;  /* 0x00019006021c7981 */ /* 0x000168000c1f5b00 */
[----:B------:R0:W2:Y:S04]  /*08c0*/  LDG.E.64.STRONG.SYS R4, desc[UR6][R2.64+0x198] ;  /* 0x0001980602047981 */ /* 0x0000a8000c1f5b00 */
[----:B---3--:R0:W5:Y:S04]  /*08d0*/  LDG.E.64.STRONG.SYS R6, desc[UR6][R2.64+0x1a0] ;  /* 0x0001a00602067981 */ /* 0x008168000c1f5b00 */
[----:B----4-:R0:W5:Y:S04]  /*08e0*/  LDG.E.64.STRONG.SYS R8, desc[UR6][R2.64+0x1a8] ;  /* 0x0001a80602087981 */ /* 0x010168000c1f5b00 */
[----:B--2---:R0:W5:Y:S04]  /*08f0*/  LDG.E.64.STRONG.SYS R10, desc[UR6][R2.64+0x1b0] ;  /* 0x0001b006020a7981 */ /* 0x004168000c1f5b00 */
[----:B------:R0:W5:Y:S04]  /*0900*/  LDG.E.64.STRONG.SYS R12, desc[UR6][R2.64+0x1b8] ;  /* 0x0001b806020c7981 */ /* 0x000168000c1f5b00 */
[----:B------:R0:W5:Y:S04]  /*0910*/  LDG.E.64.STRONG.SYS R14, desc[UR6][R2.64+0x1c0] ;  /* 0x0001c006020e7981 */ /* 0x000168000c1f5b00 */
[----:B------:R0:W5:Y:S04]  /*0920*/  LDG.E.64.STRONG.SYS R16, desc[UR6][R2.64+0x1c8] ;  /* 0x0001c80602107981 */ /* 0x000168000c1f5b00 */
[----:B------:R0:W5:Y:S04]  /*0930*/  LDG.E.64.STRONG.SYS R18, desc[UR6][R2.64+0x1d0] ;  /* 0x0001d00602127981 */ /* 0x000168000c1f5b00 */
[----:B------:R0:W5:Y:S04]  /*0940*/  LDG.E.64.STRONG.SYS R20, desc[UR6][R2.64+0x1d8] ;  /* 0x0001d80602147981 */ /* 0x000168000c1f5b00 */
[----:B------:R0:W5:Y:S04]  /*0950*/  LDG.E.64.STRONG.SYS R22, desc[UR6][R2.64+0x1e0] ;  /* 0x0001e00602167981 */ /* 0x000168000c1f5b00 */
[----:B------:R0:W5:Y:S04]  /*0960*/  LDG.E.64.STRONG.SYS R24, desc[UR6][R2.64+0x1e8] ;  /* 0x0001e80602187981 */ /* 0x000168000c1f5b00 */
[----:B------:R0:W5:Y:S04]  /*0970*/  LDG.E.64.STRONG.SYS R26, desc[UR6][R2.64+0x1f0] ;  /* 0x0001f006021a7981 */ /* 0x000168000c1f5b00 */
[----:B------:R-:W2:Y:S04]  /*0980*/  LDG.E.64.STRONG.SYS R4, desc[UR6][R2.64+0x1f8] ;  /* 0x0001f80602047981 */ /* 0x000ea8000c1f5b00 */
[----:B--2---:R0:W-:Y:S02]  /*0990*/  STS.64 [UR5+0x800], R4 ;  /* 0x00080004ff007988 */ /* 0x0041e40008000a05 */
.L_x_11:
[----:B------:R-:W-:Y:S05]  /*09a0*/  BSYNC.RECONVERGENT B0 ;  /* 0x0000000000007941 */ /* 0x000fea0003800200 */
.L_x_10:
[----:B------:R-:W-:Y:S06]  /*09b0*/  BAR.SYNC.DEFER_BLOCKING 0x0 ;  /* 0x0000000000007b1d */ /* 0x000fec0000010000 */
[----:B------:R-:W-:Y:S05]  /*09c0*/  @P0 EXIT ;  /* 0x000000000000094d */ /* 0x000fea0003800000 */
[----:B0-----:R-:W0:Y:S01]  /*09d0*/  LDS.64 R2, [UR5+0x800] ;  /* 0x00080005ff027984 */ /* 0x001e220008000a00 */
[----:B-1----:R-:W0:Y:S08]  /*09e0*/  LDC.64 R4, c[0x0][0x398] ;  /* 0x0000e600ff047b82 */ /* 0x002e300000000a00 */
[----:B-----5:R-:W1:Y:S01]  /*09f0*/  LDC.64 R6, c[0x4][0x8] ;  /* 0x01000200ff067b82 */ /* 0x020e620000000a00 */
[----:B0-----:R-:W-:Y:S04]  /*0a00*/  STG.E.64.STRONG.SYS desc[UR6][R4.64], R2 ;  /* 0x0000000204007986 */ /* 0x001fe8000c115b06 */
[----:B-1----:R-:W-:Y:S01]  /*0a10*/  STG.E desc[UR6][R6.64], RZ ;  /* 0x000000ff06007986 */ /* 0x002fe2000c101906 */
[----:B------:R-:W-:Y:S05]  /*0a20*/  EXIT ;  /* 0x000000000000794d */ /* 0x000fea0003800000 */
.L_x_12:
[----:B------:R-:W-:-:S00]  /*0a30*/  BRA `(.L_x_12) ;  /* 0xfffffffc00fc7947 */ /* 0x000fc0000383ffff */
[----:B------:R-:W-:-:S00]  /*0a40*/  NOP ;  /* 0x0000000000007918 */ /* 0x000fc00000000000 */
        /* <DEDUP_REMOVED lines=11> */
.L_x_24:


//--------------------- .text._Z18compute_neighboursPmS_jjPdPjS1_PidS1_S2_ --------------------------
	.section	.text._Z18compute_neighboursPmS_jjPdPjS1_PidS1_S2_,"ax",@progbits
	.align	128
        .global         _Z18compute_neighboursPmS_jjPdPjS1_PidS1_S2_
        .type           _Z18compute_neighboursPmS_jjPdPjS1_PidS1_S2_,@function
        .size           _Z18compute_neighboursPmS_jjPdPjS1_PidS1_S2_,(.L_x_23 - _Z18compute_neighboursPmS_jjPdPjS1_PidS1_S2_)
        .other          _Z18compute_neighboursPmS_jjPdPjS1_PidS1_S2_,@"STO_CUDA_ENTRY STV_DEFAULT"
_Z18compute_neighboursPmS_jjPdPjS1_PidS1_S2_:
.text._Z18compute_neighboursPmS_jjPdPjS1_PidS1_S2_:
[----:B------:R-:W-:Y:S01]  /*0000*/  LDC R1, c[0x0][0x37c] ;  /* 0x0000df00ff017b82 */ /* 0x000fe20000000800 */
[----:B------:R-:W0:Y:S07]  /*0010*/  S2R R12, SR_TID.X ;  /* 0x00000000000c7919 */ /* 0x000e2e0000002100 */
[----:B------:R-:W1:Y:S01]  /*0020*/  LDC R3, c[0x0][0x364] ;  /* 0x0000d900ff037b82 */ /* 0x000e620000000800 */
[----:B------:R-:W2:Y:S01]  /*0030*/  LDCU.64 UR6, c[0x0][0x390] ;  /* 0x00007200ff0677ac */ /* 0x000ea20008000a00 */
[----:B------:R-:W1:Y:S06]  /*0040*/  S2R R2, SR_TID.Y ;  /* 0x0000000000027919 */ /* 0x000e6c0000002200 */
[----:B------:R-:W0:Y:S08]  /*0050*/  S2UR UR5, SR_CTAID.X ;  /* 0x00000000000579c3 */ /* 0x000e300000002500 */
[----:B------:R-:W0:Y:S08]  /*0060*/  LDC R5, c[0x0][0x360] ;  /* 0x0000d800ff057b82 */ /* 0x000e300000000800 */
[----:B------:R-:W1:Y:S01]  /*0070*/  S2UR UR4, SR_CTAID.Y ;  /* 0x00000000000479c3 */ /* 0x000e620000002600 */
[----:B0-----:R-:W-:-:S05]  /*0080*/  IMAD R0, R5, UR5, R12 ;  /* 0x0000000505007c24 */ /* 0x001fca000f8e020c */
[----:B--2---:R-:W-:Y:S01]  /*0090*/  ISETP.GE.U32.AND P0, PT, R0, UR7, PT ;  /* 0x0000000700007c0c */ /* 0x004fe2000bf06070 */
[----:B-1----:R-:W-:-:S05]  /*00a0*/  IMAD R3, R3, UR4, R2 ;  /* 0x0000000403037c24 */ /* 0x002fca000f8e0202 */
[----:B------:R-:W-:-:S13]  /*00b0*/  ISETP.GE.U32.OR P0, PT, R3, UR6, P0 ;  /* 0x0000000603007c0c */ /* 0x000fda0008706470 */
[----:B------:R-:W-:Y:S05]  /*00c0*/  @P0 EXIT ;  /* 0x000000000000094d */ /* 0x000fea0003800000 */
[----:B------:R-:W-:Y:S01]  /*00d0*/  ISETP.NE.AND P0, PT, R12, RZ, PT ;  /* 0x000000ff0c00720c */ /* 0x000fe20003f05270 */
[----:B------:R-:W0:Y:S01]  /*00e0*/  LDCU.64 UR8, c[0x0][0x358] ;  /* 0x00006b00ff0877ac */ /* 0x000e220008000a00 */
[----:B------:R-:W1:Y:S01]  /*00f0*/  S2UR UR5, SR_CgaCtaId ;  /* 0x00000000000579c3 */ /* 0x000e620000008800 */
[----:B------:R-:W-:Y:S01]  /*0100*/  ISETP.NE.AND P1, PT, R2, RZ, PT ;  /* 0x000000ff0200720c */ /* 0x000fe20003f25270 */
[----:B------:R-:W-:-:S06]  /*0110*/  UMOV UR4, 0x400 ;  /* 0x0000040000047882 */ /* 0x000fcc0000000000 */
[----:B------:R-:W2:Y:S08]  /*0120*/  LDC.64 R8, c[0x0][0x398] ;  /* 0x0000e600ff087b82 */ /* 0x000eb00000000a00 */
[----:B------:R-:W3:Y:S08]  /*0130*/  @!P0 LDC.64 R4, c[0x0][0x380] ;  /* 0x0000e000ff048b82 */ /* 0x000ef00000000a00 */
[----:B------:R-:W4:Y:S01]  /*0140*/  @!P1 LDC.64 R10, c[0x0][0x388] ;  /* 0x0000e200ff0a9b82 */ /* 0x000f220000000a00 */
[----:B---3--:R-:W-:-:S05]  /*0150*/  @!P0 IMAD.WIDE.U32 R4, R3, 0x8, R4 ;  /* 0x0000000803048825 */ /* 0x008fca00078e0004 */
[----:B0-----:R-:W3:Y:S01]  /*0160*/  @!P0 LDG.E.64 R6, desc[UR8][R4.64] ;  /* 0x0000000804068981 */ /* 0x001ee2000c1e1b00 */
[----:B-1----:R-:W-:Y:S01]  /*0170*/  ULEA UR6, UR5, UR4, 0x18 ;  /* 0x0000000405067291 */ /* 0x002fe2000f8ec0ff */
[----:B----4-:R-:W-:-:S05]  /*0180*/  @!P1 IMAD.WIDE.U32 R10, R0, 0x8, R10 ;  /* 0x00000008000a9825 */ /* 0x010fca00078e000a */
[----:B------:R-:W-:-:S05]  /*0190*/  LEA R2, R2, UR6, 0x3 ;  /* 0x0000000602027c11 */ /* 0x000fca000f8e18ff */
[----:B---3--:R0:W-:Y:S01]  /*01a0*/  @!P0 STS.64 [R2], R6 ;  /* 0x0000000602008388 */ /* 0x0081e20000000a00 */
[----:B------:R-:W-:Y:S06]  /*01b0*/  BAR.SYNC.DEFER_BLOCKING 0x0 ;  /* 0x0000000000007b1d */ /* 0x000fec0000010000 */
[----:B------:R-:W3:Y:S01]  /*01c0*/  @!P1 LDG.E.64 R10, desc[UR8][R10.64] ;  /* 0x000000080a0a9981 */ /* 0x000ee2000c1e1b00 */
[----:B------:R-:W-:Y:S01]  /*01d0*/  UIADD3 UR4, UPT, UPT, UR4, 0x80, URZ ;  /* 0x0000008004047890 */ /* 0x000fe2000fffe0ff */
[----:B------:R-:W-:-:S03]  /*01e0*/  IMAD R5, R3, UR7, R0 ;  /* 0x0000000703057c24 */ /* 0x000fc6000f8e0200 */
[----:B------:R-:W-:Y:S01]  /*01f0*/  ULEA UR4, UR5, UR4, 0x18 ;  /* 0x0000000405047291 */ /* 0x000fe2000f8ec0ff */
[----:B--2---:R-:W-:-:S05]  /*0200*/  IMAD.WIDE.U32 R8, R5, 0x8, R8 ;  /* 0x0000000805087825 */ /* 0x004fca00078e0008 */
[----:B------:R-:W-:-:S05]  /*0210*/  LEA R4, R12, UR4, 0x3 ;  /* 0x000000040c047c11 */ /* 0x000fca000f8e18ff */
[----:B---3--:R0:W-:Y:S01]  /*0220*/  @!P1 STS.64 [R4], R10 ;  /* 0x0000000a04009388 */ /* 0x0081e20000000a00 */
[----:B------:R-:W-:Y:S06]  /*0230*/  BAR.SYNC.DEFER_BLOCKING 0x0 ;  /* 0x0000000000007b1d */ /* 0x000fec0000010000 */
[----:B------:R-:W2:Y:S02]  /*0240*/  LDG.E.64 R8, desc[UR8][R8.64] ;  /* 0x0000000808087981 */ /* 0x000ea4000c1e1b00 */
[----:B--2---:R-:W-:-:S14]  /*0250*/  DSETP.GTU.AND P0, PT, R8, 225, PT ;  /* 0x406c20000800742a */ /* 0x004fdc0003f0c000 */
[----:B0-----:R-:W-:Y:S05]  /*0260*/  @P0 EXIT ;  /* 0x000000000000094d */ /* 0x001fea0003800000 */
[----:B------:R-:W0:Y:S01]  /*0270*/  MUFU.RSQ64H R7, R9 ;  /* 0x0000000900077308 */ /* 0x000e220000001c00 */
[----:B------:R-:W-:Y:S01]  /*0280*/  VIADD R6, R9, 0xfcb00000 ;  /* 0xfcb0000009067836 */ /* 0x000fe20000000000 */
[----:B------:R-:W-:Y:S01]  /*0290*/  MOV R13, 0x3fd80000 ;  /* 0x3fd80000000d7802 */ /* 0x000fe20000000f00 */
[----:B------:R-:W-:Y:S01]  /*02a0*/  IMAD.MOV.U32 R12, RZ, RZ, 0x0 ;  /* 0x00000000ff0c7424 */ /* 0x000fe200078e00ff */
[----:B------:R-:W-:Y:S02]  /*02b0*/  BSSY.RECONVERGENT B0, `(.L_x_13) ;  /* 0x0000011000007945 */ /* 0x000fe40003800200 */
[----:B------:R-:W-:Y:S01]  /*02c0*/  ISETP.GE.U32.AND P0, PT, R6, 0x7ca00000, PT ;  /* 0x7ca000000600780c */ /* 0x000fe20003f06070 */
[----:B0-----:R-:W-:-:S08]  /*02d0*/  DMUL R10, R6, R6 ;  /* 0x00000006060a7228 */ /* 0x001fd00000000000 */
[----:B------:R-:W-:-:S08]  /*02e0*/  DFMA R10, R8, -R10, 1 ;  /* 0x3ff00000080a742b */ /* 0x000fd0000000080a */
[----:B------:R-:W-:Y:S02]  /*02f0*/  DFMA R12, R10, R12, 0.5 ;  /* 0x3fe000000a0c742b */ /* 0x000fe4000000000c */
[----:B------:R-:W-:-:S08]  /*0300*/  DMUL R10, R6, R10 ;  /* 0x0000000a060a7228 */ /* 0x000fd00000000000 */
[----:B------:R-:W-:-:S08]  /*0310*/  DFMA R14, R12, R10, R6 ;  /* 0x0000000a0c0e722b */ /* 0x000fd00000000006 */
[----:B------:R-:W-:Y:S02]  /*0320*/  DMUL R12, R8, R14 ;  /* 0x0000000e080c7228 */ /* 0x000fe40000000000 */
[----:B------:R-:W-:Y:S02]  /*0330*/  VIADD R19, R15, 0xfff00000 ;  /* 0xfff000000f137836 */ /* 0x000fe40000000000 */
[----:B------:R-:W-:-:S04]  /*0340*/  IMAD.MOV.U32 R18, RZ, RZ, R14 ;  /* 0x000000ffff127224 */ /* 0x000fc800078e000e */
[----:B------:R-:W-:-:S08]  /*0350*/  DFMA R16, R12, -R12, R8 ;  /* 0x8000000c0c10722b */ /* 0x000fd00000000008 */
[----:B------:R-:W-:Y:S01]  /*0360*/  DFMA R10, R16, R18, R12 ;  /* 0x00000012100a722b */ /* 0x000fe2000000000c */
[----:B------:R-:W-:Y:S10]  /*0370*/  @!P0 BRA `(.L_x_14) ;  /* 0x0000000000108947 */ /* 0x000ff40003800000 */
[----:B------:R-:W-:-:S07]  /*0380*/  MOV R10, 0x3a0 ;  /* 0x000003a0000a7802 */ /* 0x000fce0000000f00 */
[----:B------:R-:W-:Y:S05]  /*0390*/  CALL.REL.NOINC `($__internal_0_$__cuda_sm20_dsqrt_rn_f64_mediumpath_v1) ;  /* 0x0000000000dc7944 */ /* 0x000fea0003c00000 */
[----:B------:R-:W-:Y:S01]  /*03a0*/  MOV R10, R6 ;  /* 0x00000006000a7202 */ /* 0x000fe20000000f00 */
[----:B------:R-:W-:-:S07]  /*03b0*/  IMAD.MOV.U32 R11, RZ, RZ, R7 ;  /* 0x000000ffff0b7224 */ /* 0x000fce00078e0007 */
.L_x_14:
[----:B------:R-:W-:Y:S05]  /*03c0*/  BSYNC.RECONVERGENT B0 ;  /* 0x0000000000007941 */ /* 0x000fea0003800200 */
.L_x_13:
[----:B------:R-:W-:Y:S02]  /*03d0*/  HFMA2 R7, -RZ, RZ, 2, 0 ;  /* 0x40000000ff077431 */ /* 0x000fe400000001ff */
[----:B------:R-:W-:Y:S01]  /*03e0*/  IMAD.MOV.U32 R6, RZ, RZ, 0x0 ;  /* 0x00000000ff067424 */ /* 0x000fe200078e00ff */
[----:B------:R-:W0:Y:S01]  /*03f0*/  LDCU.64 UR4, c[0x0][0x3b8] ;  /* 0x00007700ff0477ac */ /* 0x000e220008000a00 */
[----:B------:R-:W1:Y:S01]  /*0400*/  S2R R8, SR_LANEID ;  /* 0x0000000000087919 */ /* 0x000e620000000000 */
[----:B------:R-:W-:Y:S03]  /*0410*/  BSSY.RECONVERGENT B0, `(.L_x_15) ;  /* 0x0000019000007945 */ /* 0x000fe60003800200 */
[----:B------:R-:W-:Y:S01]  /*0420*/  DFMA R10, R10, R6, -1 ;  /* 0xbff000000a0a742b */ /* 0x000fe20000000006 */
[----:B------:R-:W2:Y:S05]  /*0430*/  LDC.64 R6, c[0x4][RZ] ;  /* 0x01000000ff067b82 */ /* 0x000eaa0000000a00 */
[----:B------:R-:W3:Y:S08]  /*0440*/  F2I.U32.F64.TRUNC R5, R10 ;  /* 0x0000000a00057311 */ /* 0x000ef0000030d000 */
[----:B---3--:R-:W0:Y:S02]  /*0450*/  I2F.F64.U32 R12, R5 ;  /* 0x00000005000c7312 */ /* 0x008e240000201800 */
[----:B0-----:R-:W-:-:S14]  /*0460*/  DSETP.GEU.AND P0, PT, R12, UR4, PT ;  /* 0x000000040c007e2a */ /* 0x001fdc000bf0e000 */
[----:B-12---:R-:W-:Y:S05]  /*0470*/  @P0 BRA `(.L_x_16) ;  /* 0x0000000000480947 */ /* 0x006fea0003800000 */
[----:B------:R-:W0:Y:S01]  /*0480*/  S2R R9, SR_LANEID ;  /* 0x0000000000097919 */ /* 0x000e220000000000 */
[----:B------:R-:W-:Y:S01]  /*0490*/  VOTEU.ANY UR4, UPT, PT ;  /* 0x0000000000047886 */ /* 0x000fe200038e0100 */
[----:B------:R-:W1:Y:S01]  /*04a0*/  LDC.64 R10, c[0x0][0x3b0] ;  /* 0x0000ec00ff0a7b82 */ /* 0x000e620000000a00 */
[----:B------:R-:W0:Y:S01]  /*04b0*/  FLO.U32 R16, UR4 ;  /* 0x0000000400107d00 */ /* 0x000e2200080e0000 */
[----:B------:R-:W2:Y:S06]  /*04c0*/  S2R R14, SR_LTMASK ;  /* 0x00000000000e7919 */ /* 0x000eac0000003900 */
[----:B------:R-:W3:Y:S01]  /*04d0*/  LDC.64 R12, c[0x0][0x3a0] ;  /* 0x0000e800ff0c7b82 */ /* 0x000ee20000000a00 */
[----:B------:R-:W1:Y:S01]  /*04e0*/  POPC R17, UR4 ;  /* 0x0000000400117d09 */ /* 0x000e620008000000 */
[----:B0-----:R-:W-:-:S13]  /*04f0*/  ISETP.EQ.U32.AND P0, PT, R16, R9, PT ;  /* 0x000000091000720c */ /* 0x001fda0003f02070 */
[----:B-1----:R-:W4:Y:S01]  /*0500*/  @P0 ATOMG.E.ADD.STRONG.GPU PT, R11, desc[UR8][R10.64], R17 ;  /* 0x800000110a0b09a8 */ /* 0x002f2200081ef108 */
[----:B--2---:R-:W-:Y:S02]  /*0510*/  LOP3.LUT R18, R14, UR4, RZ, 0xc0, !PT ;  /* 0x000000040e127c12 */ /* 0x004fe4000f8ec0ff */
[----:B------:R-:W0:Y:S04]  /*0520*/  LDC.64 R14, c[0x0][0x3a8] ;  /* 0x0000ea00ff0e7b82 */ /* 0x000e280000000a00 */
[----:B------:R-:W1:Y:S01]  /*0530*/  POPC R18, R18 ;  /* 0x0000001200127309 */ /* 0x000e620000000000 */
[----:B----4-:R-:W1:Y:S02]  /*0540*/  SHFL.IDX PT, R9, R11, R16, 0x1f ;  /* 0x00001f100b097589 */ /* 0x010e6400000e0000 */
[----:B-1----:R-:W-:-:S04]  /*0550*/  IMAD.IADD R9, R9, 0x1, R18 ;  /* 0x0000000109097824 */ /* 0x002fc800078e0212 */
[----:B---3--:R-:W-:-:S04]  /*0560*/  IMAD.WIDE.U32 R12, R9, 0x4, R12 ;  /* 0x00000004090c7825 */ /* 0x008fc800078e000c */
[----:B0-----:R-:W-:Y:S01]  /*0570*/  IMAD.WIDE.U32 R14, R9, 0x4, R14 ;  /* 0x00000004090e7825 */ /* 0x001fe200078e000e */
[----:B------:R0:W-:Y:S04]  /*0580*/  STG.E desc[UR8][R12.64], R3 ;  /* 0x000000030c007986 */ /* 0x0001e8000c101908 */
[----:B------:R0:W-:Y:S02]  /*0590*/  STG.E desc[UR8][R14.64], R0 ;  /* 0x000000000e007986 */ /* 0x0001e4000c101908 */
.L_x_16:
[----:B------:R-:W-:Y:S05]  /*05a0*/  BSYNC.RECONVERGENT B0 ;  /* 0x0000000000007941 */ /* 0x000fea0003800200 */
.L_x_15:
[----:B------:R-:W-:Y:S01]  /*05b0*/  VOTEU.ANY UR4, UPT, PT ;  /* 0x0000000000047886 */ /* 0x000fe200038e0100 */
[----:B------:R-:W1:Y:S01]  /*05c0*/  LDC.64 R10, c[0x0][0x3c8] ;  /* 0x0000f200ff0a7b82 */ /* 0x000e620000000a00 */
[----:B0-----:R-:W0:Y:S01]  /*05d0*/  FLO.U32 R15, UR4 ;  /* 0x00000004000f7d00 */ /* 0x001e2200080e0000 */
[----:B------:R-:W-:Y:S01]  /*05e0*/  IMAD.WIDE.U32 R6, R5, 0x4, R6 ;  /* 0x0000000405067825 */ /* 0x000fe200078e0006 */
[----:B------:R-:W2:Y:S01]  /*05f0*/  S2R R0, SR_LTMASK ;  /* 0x0000000000007919 */ /* 0x000ea20000003900 */
[----:B------:R-:W-:Y:S05]  /*0600*/  LDS R2, [R2] ;  /* 0x0000000002027984 */ /* 0x000fea0000000800 */
[----:B------:R-:W1:Y:S01]  /*0610*/  POPC R13, UR4 ;  /* 0x00000004000d7d09 */ /* 0x000e620008000000 */
[----:B------:R-:W3:Y:S04]  /*0620*/  LDG.E R6, desc[UR8][R6.64] ;  /* 0x0000000806067981 */ /* 0x000ee8000c1e1900 */
[----:B------:R-:W4:Y:S01]  /*0630*/  LDS R3, [R4] ;  /* 0x0000000004037984 */ /* 0x000f220000000800 */
[----:B0-----:R-:W-:-:S02]  /*0640*/  ISETP.EQ.U32.AND P0, PT, R15, R8, PT ;  /* 0x000000080f00720c */ /* 0x001fc40003f02070 */
[----:B------:R-:W0:Y:S11]  /*0650*/  LDC.64 R8, c[0x0][0x3c0] ;  /* 0x0000f000ff087b82 */ /* 0x000e360000000a00 */
[----:B-1----:R-:W5:Y:S01]  /*0660*/  @P0 ATOMG.E.ADD.STRONG.GPU PT, R10, desc[UR8][R10.64], R13 ;  /* 0x8000000d0a0a09a8 */ /* 0x002f6200081ef108 */
[----:B--2---:R-:W-:-:S06]  /*0670*/  LOP3.LUT R0, R0, UR4, RZ, 0xc0, !PT ;  /* 0x0000000400007c12 */ /* 0x004fcc000f8ec0ff */
[----:B------:R-:W1:Y:S01]  /*0680*/  POPC R0, R0 ;  /* 0x0000000000007309 */ /* 0x000e620000000000 */
[----:B----4-:R-:W-:-:S04]  /*0690*/  IMAD R3, R2, 0xa8, R3 ;  /* 0x000000a802037824 */ /* 0x010fc800078e0203 */
[----:B------:R-:W-:Y:S01]  /*06a0*/  IMAD R3, R3, 0x14, RZ ;  /* 0x0000001403037824 */ /* 0x000fe200078e02ff */
[----:B-----5:R-:W1:Y:S04]  /*06b0*/  SHFL.IDX PT, R15, R10, R15, 0x1f ;  /* 0x00001f0f0a0f7589 */ /* 0x020e6800000e0000 */
[----:B---3--:R-:W-:Y:S01]  /*06c0*/  IADD3 R3, PT, PT, R6, -0x1, R3 ;  /* 0xffffffff06037810 */ /* 0x008fe20007ffe003 */
[----:B-1----:R-:W-:-:S04]  /*06d0*/  IMAD.IADD R7, R15, 0x1, R0 ;  /* 0x000000010f077824 */ /* 0x002fc800078e0200 */
[----:B0-----:R-:W-:-:S05]  /*06e0*/  IMAD.WIDE R6, R7, 0x4, R8 ;  /* 0x0000000407067825 */ /* 0x001fca00078e0208 */
[----:B------:R-:W-:Y:S01]  /*06f0*/  STG.E desc[UR8][R6.64], R3 ;  /* 0x0000000306007986 */ /* 0x000fe2000c101908 */
[----:B------:R-:W-:Y:S05]  /*0700*/  EXIT ;  /* 0x000000000000794d */ /* 0x000fea0003800000 */
        .weak           $__internal_0_$__cuda_sm20_dsqrt_rn_f64_mediumpath_v1
        .type           $__internal_0_$__cuda_sm20_dsqrt_rn_f64_mediumpath_v1,@function
        .size           $__internal_0_$__cuda_sm20_dsqrt_rn_f64_mediumpath_v1,(.L_x_23 - $__internal_0_$__cuda_sm20_dsqrt_rn_f64_mediumpath_v1)
$__internal_0_$__cuda_sm20_dsqrt_rn_f64_mediumpath_v1:
[----:B------:R-:W-:Y:S01]  /*0710*/  ISETP.GE.U32.AND P0, PT, R6, -0x3400000, PT ;  /* 0xfcc000000600780c */ /* 0x000fe20003f06070 */
[----:B------:R-:W-:Y:S01]  /*0720*/  BSSY.RECONVERGENT B1, `(.L_x_17) ;  /* 0x0000024000017945 */ /* 0x000fe20003800200 */
[----:B------:R-:W-:-:S11]  /*0730*/  MOV R15, R19 ;  /* 0x00000013000f7202 */ /* 0x000fd60000000f00 */
[----:B------:R-:W-:Y:S05]  /*0740*/  @!P0 BRA `(.L_x_18) ;  /* 0x0000000000208947 */ /* 0x000fea0003800000 */
[----:B------:R-:W-:-:S10]  /*0750*/  DFMA.RM R12, R16, R14, R12 ;  /* 0x0000000e100c722b */ /* 0x000fd4000000400c */
[----:B------:R-:W-:-:S05]  /*0760*/  IADD3 R6, P0, PT, R12, 0x1, RZ ;  /* 0x000000010c067810 */ /* 0x000fca0007f1e0ff */
[----:B------:R-:W-:-:S06]  /*0770*/  IMAD.X R7, RZ, RZ, R13, P0 ;  /* 0x000000ffff077224 */ /* 0x000fcc00000e060d */
[----:B------:R-:W-:-:S08]  /*0780*/  DFMA.RP R8, -R12, R6, R8 ;  /* 0x000000060c08722b */ /* 0x000fd00000008108 */
[----:B------:R-:W-:-:S06]  /*0790*/  DSETP.GT.AND P0, PT, R8, RZ, PT ;  /* 0x000000ff0800722a */ /* 0x000fcc0003f04000 */
[----:B------:R-:W-:Y:S02]  /*07a0*/  FSEL R6, R6, R12, P0 ;  /* 0x0000000c06067208 */ /* 0x000fe40000000000 */
[----:B------:R-:W-:Y:S01]  /*07b0*/  FSEL R7, R7, R13, P0 ;  /* 0x0000000d07077208 */ /* 0x000fe20000000000 */
[----:B------:R-:W-:Y:S06]  /*07c0*/  BRA `(.L_x_19) ;  /* 0x0000000000647947 */ /* 0x000fec0003800000 */
.L_x_18:
[----:B------:R-:W-:-:S14]  /*07d0*/  DSETP.NE.AND P0, PT, R8, RZ, PT ;  /* 0x000000ff0800722a */ /* 0x000fdc0003f05000 */
[----:B------:R-:W-:Y:S05]  /*07e0*/  @!P0 BRA `(.L_x_20) ;  /* 0x0000000000588947 */ /* 0x000fea0003800000 */
[----:B------:R-:W-:-:S13]  /*07f0*/  ISETP.GE.AND P0, PT, R9, RZ, PT ;  /* 0x000000ff0900720c */ /* 0x000fda0003f06270 */
[----:B------:R-:W-:Y:S01]  /*0800*/  @!P0 IMAD.MOV.U32 R6, RZ, RZ, 0x0 ;  /* 0x00000000ff068424 */ /* 0x000fe200078e00ff */
[----:B------:R-:W-:Y:S01]  /*0810*/  @!P0 MOV R7, 0xfff80000 ;  /* 0xfff8000000078802 */ /* 0x000fe20000000f00 */
[----:B------:R-:W-:Y:S06]  /*0820*/  @!P0 BRA `(.L_x_19) ;  /* 0x00000000004c8947 */ /* 0x000fec0003800000 */
[----:B------:R-:W-:-:S13]  /*0830*/  ISETP.GT.AND P0, PT, R9, 0x7fefffff, PT ;  /* 0x7fefffff0900780c */ /* 0x000fda0003f04270 */
[----:B------:R-:W-:Y:S05]  /*0840*/  @P0 BRA `(.L_x_20) ;  /* 0x0000000000400947 */ /* 0x000fea0003800000 */
[----:B------:R-:W-:Y:S01]  /*0850*/  DMUL R8, R8, 8.11296384146066816958e+31 ;  /* 0x4690000008087828 */ /* 0x000fe20000000000 */
[----:B------:R-:W-:Y:S01]  /*0860*/  IMAD.MOV.U32 R6, RZ, RZ, RZ ;  /* 0x000000ffff067224 */ /* 0x000fe200078e00ff */
[----:B------:R-:W-:Y:S01]  /*0870*/  MOV R14, 0x0 ;  /* 0x00000000000e7802 */ /* 0x000fe20000000f00 */
[----:B------:R-:W-:-:S03]  /*0880*/  IMAD.MOV.U32 R15, RZ, RZ, 0x3fd80000 ;  /* 0x3fd80000ff0f7424 */ /* 0x000fc600078e00ff */
[----:B------:R-:W0:Y:S02]  /*0890*/  MUFU.RSQ64H R7, R9 ;  /* 0x0000000900077308 */ /* 0x000e240000001c00 */
[----:B0-----:R-:W-:-:S08]  /*08a0*/  DMUL R12, R6, R6 ;  /* 0x00000006060c7228 */ /* 0x001fd00000000000 */
[----:B------:R-:W-:-:S08]  /*08b0*/  DFMA R12, R8, -R12, 1 ;  /* 0x3ff00000080c742b */ /* 0x000fd0000000080c */
[----:B------:R-:W-:Y:S02]  /*08c0*/  DFMA R14, R12, R14, 0.5 ;  /* 0x3fe000000c0e742b */ /* 0x000fe4000000000e */
[----:B------:R-:W-:-:S08]  /*08d0*/  DMUL R12, R6, R12 ;  /* 0x0000000c060c7228 */ /* 0x000fd00000000000 */
[----:B------:R-:W-:-:S08]  /*08e0*/  DFMA R12, R14, R12, R6 ;  /* 0x0000000c0e0c722b */ /* 0x000fd00000000006 */
[----:B------:R-:W-:Y:S02]  /*08f0*/  DMUL R6, R8, R12 ;  /* 0x0000000c08067228 */ /* 0x000fe40000000000 */
[----:B------:R-:W-:-:S06]  /*0900*/  IADD3 R13, PT, PT, R13, -0x100000, RZ ;  /* 0xfff000000d0d7810 */ /* 0x000fcc0007ffe0ff */
[----:B------:R-:W-:-:S08]  /*0910*/  DFMA R14, R6, -R6, R8 ;  /* 0x80000006060e722b */ /* 0x000fd00000000008 */
[----:B------:R-:W-:-:S10]  /*0920*/  DFMA R6, R12, R14, R6 ;  /* 0x0000000e0c06722b */ /* 0x000fd40000000006 */
[----:B------:R-:W-:Y:S01]  /*0930*/  VIADD R7, R7, 0xfcb00000 ;  /* 0xfcb0000007077836 */ /* 0x000fe20000000000 */
[----:B------:R-:W-:Y:S06]  /*0940*/  BRA `(.L_x_19) ;  /* 0x0000000000047947 */ /* 0x000fec0003800000 */
.L_x_20:
[----:B------:R-:W-:-:S11]  /*0950*/  DADD R6, R8, R8 ;  /* 0x0000000008067229 */ /* 0x000fd60000000008 */
.L_x_19:
[----:B------:R-:W-:Y:S05]  /*0960*/  BSYNC.RECONVERGENT B1 ;  /* 0x0000000000017941 */ /* 0x000fea0003800200 */
.L_x_17:
[----:B------:R-:W-:-:S04]  /*0970*/  MOV R11, 0x0 ;  /* 0x00000000000b7802 */ /* 0x000fc80000000f00 */
[----:B------:R-:W-:Y:S05]  /*0980*/  RET.REL.NODEC R10 `(_Z18compute_neighboursPmS_jjPdPjS1_PidS1_S2_) ;  /* 0xfffffff40a9c7950 */ /* 0x000fea0003c3ffff */
.L_x_21:
        /* <DEDUP_REMOVED lines=15> */
.L_x_23:


//--------------------- .text._Z16compute_distancePPdS0_jjS_ --------------------------
	.section	.text._Z16compute_distancePPdS0_jjS_,"ax",@progbits
	.align	128
        .global         _Z16compute_distancePPdS0_jjS_
        .type           _Z16compute_distancePPdS0_jjS_,@function
        .size           _Z16compute_distancePPdS0_jjS_,(.L_x_26 - _Z16compute_distancePPdS0_jjS_)
        .other          _Z16compute_distancePPdS0_jjS_,@"STO_CUDA_ENTRY STV_DEFAULT"
_Z16compute_distancePPdS0_jjS_:
.text._Z16compute_distancePPdS0_jjS_:
        /* <DEDUP_REMOVED lines=14> */
[----:B------:R-:W0:-:S12]  /*00e0*/  LDCU.64 UR4, c[0x0][0x358] ;  /* 0x00006b00ff0477ac */ /* 0x000e180008000a00 */
[----:B------:R-:W1:Y:S02]  /*00f0*/  @!P0 LDC.64 R6, c[0x0][0x380] ;  /* 0x0000e000ff068b82 */ /* 0x000e640000000a00 */
[----:B-1----:R-:W-:-:S06]  /*0100*/  @!P0 IMAD.WIDE.U32 R6, R3, 0x8, R6 ;  /* 0x0000000803068825 */ /* 0x002fcc00078e0006 */
[----:B0-----:R-:W2:Y:S01]  /*0110*/  @!P0 LDG.E.64 R6, desc[UR4][R6.64] ;  /* 0x0000000406068981 */ /* 0x001ea2000c1e1b00 */
[----:B------:R-:W0:Y:S01]  /*0120*/  S2R R20, SR_CgaCtaId ;  /* 0x0000000000147919 */ /* 0x000e220000008800 */
[----:B------:R-:W-:Y:S02]  /*0130*/  ISETP.NE.AND P1, PT, R17, RZ, PT ;  /* 0x000000ff1100720c */ /* 0x000fe40003f25270 */
[----:B------:R-:W-:-:S11]  /*0140*/  MOV R5, 0x400 ;  /* 0x0000040000057802 */ /* 0x000fd60000000f00 */
[----:B------:R-:W1:Y:S01]  /*0150*/  @!P1 LDC.64 R14, c[0x0][0x388] ;  /* 0x0000e200ff0e9b82 */ /* 0x000e620000000a00 */
[----:B--2---:R-:W2:Y:S04]  /*0160*/  @!P0 LDG.E.64 R8, desc[UR4][R6.64] ;  /* 0x0000000406088981 */ /* 0x004ea8000c1e1b00 */
[----:B------:R-:W3:Y:S04]  /*0170*/  @!P0 LDG.E.64 R10, desc[UR4][R6.64+0x8] ;  /* 0x00000804060a8981 */ /* 0x000ee8000c1e1b00 */
[----:B------:R-:W4:Y:S01]  /*0180*/  @!P0 LDG.E.64 R12, desc[UR4][R6.64+0x10] ;  /* 0x00001004060c8981 */ /* 0x000f22000c1e1b00 */
[----:B0-----:R-:W-:Y:S01]  /*0190*/  LEA R2, R20, R5, 0x18 ;  /* 0x0000000514027211 */ /* 0x001fe200078ec0ff */
[----:B-1----:R-:W-:-:S04]  /*01a0*/  @!P1 IMAD.WIDE.U32 R14, R0, 0x8, R14 ;  /* 0x00000008000e9825 */ /* 0x002fc800078e000e */
[----:B------:R-:W-:-:S05]  /*01b0*/  IMAD R2, R17, 0x18, R2 ;  /* 0x0000001811027824 */ /* 0x000fca00078e0202 */
[----:B--2---:R-:W-:Y:S04]  /*01c0*/  @!P0 STS.64 [R2], R8 ;  /* 0x0000000802008388 */ /* 0x004fe80000000a00 */
[----:B---3--:R-:W-:Y:S04]  /*01d0*/  @!P0 STS.64 [R2+0x8], R10 ;  /* 0x0000080a02008388 */ /* 0x008fe80000000a00 */
[----:B----4-:R-:W-:Y:S01]  /*01e0*/  @!P0 STS.64 [R2+0x10], R12 ;  /* 0x0000100c02008388 */ /* 0x010fe20000000a00 */
[----:B------:R-:W-:Y:S06]  /*01f0*/  BAR.SYNC.DEFER_BLOCKING 0x0 ;  /* 0x0000000000007b1d */ /* 0x000fec0000010000 */
[----:B------:R-:W2:Y:S01]  /*0200*/  @!P1 LDG.E.64 R14, desc[UR4][R14.64] ;  /* 0x000000040e0e9981 */ /* 0x000ea2000c1e1b00 */
[----:B------:R-:W-:-:S04]  /*0210*/  IADD3 R5, PT, PT, R5, 0x180, RZ ;  /* 0x0000018005057810 */ /* 0x000fc80007ffe0ff */
[----:B------:R-:W-:Y:S01]  /*0220*/  LEA R5, R20, R5, 0x18 ;  /* 0x0000000514057211 */ /* 0x000fe200078ec0ff */
[----:B--2---:R-:W2:Y:S04]  /*0230*/  @!P1 LDG.E.64 R6, desc[UR4][R14.64] ;  /* 0x000000040e069981 */ /* 0x004ea8000c1e1b00 */
[----:B------:R-:W3:Y:S04]  /*0240*/  @!P1 LDG.E.64 R16, desc[UR4][R14.64+0x8] ;  /* 0x000008040e109981 */ /* 0x000ee8000c1e1b00 */
[----:B------:R-:W4:Y:S01]  /*0250*/  @!P1 LDG.E.64 R18, desc[UR4][R14.64+0x10] ;  /* 0x000010040e129981 */ /* 0x000f22000c1e1b00 */
[----:B------:R-:W-:-:S05]  /*0260*/  IMAD R23, R4, 0x18, R5 ;  /* 0x0000001804177824 */ /* 0x000fca00078e0205 */
[----:B--2---:R0:W-:Y:S04]  /*0270*/  @!P1 STS.64 [R23], R6 ;  /* 0x0000000617009388 */ /* 0x0041e80000000a00 */
[----:B---3--:R-:W-:Y:S04]  /*0280*/  @!P1 STS.64 [R23+0x8], R16 ;  /* 0x0000081017009388 */ /* 0x008fe80000000a00 */
[----:B----4-:R-:W-:Y:S01]  /*0290*/  @!P1 STS.64 [R23+0x10], R18 ;  /* 0x0000101217009388 */ /* 0x010fe20000000a00 */
[----:B------:R-:W-:Y:S08]  /*02a0*/  BAR.SYNC.DEFER_BLOCKING 0x0 ;  /* 0x0000000000007b1d */ /* 0x000ff00000010000 */
[----:B0-----:R-:W0:Y:S01]  /*02b0*/  LDC.64 R6, c[0x0][0x398] ;  /* 0x0000e600ff067b82 */ /* 0x001e220000000a00 */
[----:B------:R-:W-:Y:S04]  /*02c0*/  LDS.64 R10, [R2+0x8] ;  /* 0x00000800020a7984 */ /* 0x000fe80000000a00 */
[----:B------:R-:W1:Y:S04]  /*02d0*/  LDS.64 R12, [R23+0x8] ;  /* 0x00000800170c7984 */ /* 0x000e680000000a00 */
[----:B------:R-:W-:Y:S04]  /*02e0*/  LDS.64 R4, [R2] ;  /* 0x0000000002047984 */ /* 0x000fe80000000a00 */
[----:B------:R-:W2:Y:S04]  /*02f0*/  LDS.64 R8, [R23] ;  /* 0x0000000017087984 */ /* 0x000ea80000000a00 */
[----:B------:R-:W-:Y:S04]  /*0300*/  LDS.64 R14, [R2+0x10] ;  /* 0x00001000020e7984 */ /* 0x000fe80000000a00 */
[----:B------:R-:W3:Y:S01]  /*0310*/  LDS.64 R20, [R23+0x10] ;  /* 0x0000100017147984 */ /* 0x000ee20000000a00 */
[----:B-1----:R-:W-:-:S02]  /*0320*/  DADD R10, R10, -R12 ;  /* 0x000000000a0a7229 */ /* 0x002fc4000000080c */
[----:B--2---:R-:W-:-:S06]  /*0330*/  DADD R4, R4, -R8 ;  /* 0x0000000004047229 */ /* 0x004fcc0000000808 */
[----:B------:R-:W-:Y:S02]  /*0340*/  DMUL R10, R10, R10 ;  /* 0x0000000a0a0a7228 */ /* 0x000fe40000000000 */
[----:B---3--:R-:W-:-:S06]  /*0350*/  DADD R14, R14, -R20 ;  /* 0x000000000e0e7229 */ /* 0x008fcc0000000814 */
[----:B------:R-:W-:Y:S01]  /*0360*/  DFMA R10, R4, R4, R10 ;  /* 0x00000004040a722b */ /* 0x000fe2000000000a */
[----:B------:R-:W-:-:S04]  /*0370*/  IMAD R5, R3, UR7, R0 ;  /* 0x0000000703057c24 */ /* 0x000fc8000f8e0200 */
[----:B0-----:R-:W-:-:S03]  /*0380*/  IMAD.WIDE.U32 R4, R5, 0x8, R6 ;  /* 0x0000000805047825 */ /* 0x001fc600078e0006 */
[----:B------:R-:W-:-:S07]  /*0390*/  DFMA R10, R14, R14, R10 ;  /* 0x0000000e0e0a722b */ /* 0x000fce000000000a */
[----:B------:R-:W-:Y:S01]  /*03a0*/  STG.E.64 desc[UR4][R4.64], R10 ;  /* 0x0000000a04007986 */ /* 0x000fe2000c101b04 */
[----:B------:R-:W-:Y:S05]  /*03b0*/  EXIT ;  /* 0x000000000000794d */ /* 0x000fea0003800000 */
.L_x_22:
        /* <DEDUP_REMOVED lines=12> */
.L_x_26:


//--------------------- .nv.global.init           --------------------------
	.section	.nv.global.init,"aw",@progbits
	.align	4
.nv.global.init:
	.type		dist_to_bins,@object
	.size		dist_to_bins,(.L_0 - dist_to_bins)
dist_to_bins:
        /*0000*/ 	.byte	0x01, 0x00, 0x00, 0x00, 0x01, 0x00, 0x00, 0x00, 0x01, 0x00, 0x00, 0x00, 0x02, 0x00, 0x00, 0x00
        /* <DEDUP_REMOVED lines=11> */
        /*00c0*/ 	.byte	0x1e, 0x00, 0x00, 0x00, 0x1f, 0x00, 0x00, 0x00
.L_0:


//--------------------- .nv.shared._Z14compute_energyPdPjijPVd --------------------------
	.section	.nv.shared._Z14compute_energyPdPjijPVd,"aw",@nobits
	.sectionflags	@""
	.align	8
.nv.shared._Z14compute_energyPdPjijPVd:
	.zero		3081


//--------------------- .nv.shared.reserved.0     --------------------------
	.section	.nv.shared.reserved.0,"aw",@nobits
	.weak		__nv_reservedSMEM_offset_0_alias
	.size		__nv_reservedSMEM_offset_0_alias, 0, 64
	.other		__nv_reservedSMEM_offset_0_alias,@"STO_CUDA_RESERVED_SHARED STV_DEFAULT"
__nv_reservedSMEM_offset_0_alias:
	.zero		0
	.zero		64


//--------------------- .nv.global                --------------------------
	.section	.nv.global,"aw",@nobits
	.align	4
.nv.global:
	.type		count,@object
	.size		count,(.L_1 - count)
count:
	.zero		4
.L_1:


//--------------------- .nv.shared._Z18compute_neighboursPmS_jjPdPjS1_PidS1_S2_ --------------------------
	.section	.nv.shared._Z18compute_neighboursPmS_jjPdPjS1_PidS1_S2_,"aw",@nobits
	.sectionflags	@""
	.align	8
.nv.shared._Z18compute_neighboursPmS_jjPdPjS1_PidS1_S2_:
	.zero		1280


//--------------------- .nv.shared._Z16compute_distancePPdS0_jjS_ --------------------------
	.section	.nv.shared._Z16compute_distancePPdS0_jjS_,"aw",@nobits
	.sectionflags	@""
	.align	8
.nv.shared._Z16compute_distancePPdS0_jjS_:
	.zero		1792


//--------------------- .nv.constant0._Z14compute_energyPdPjijPVd --------------------------
	.section	.nv.constant0._Z14compute_energyPdPjijPVd,"a",@progbits
	.sectionflags	@""
	.align	4
.nv.constant0._Z14compute_energyPdPjijPVd:
	.zero		928


//--------------------- .nv.constant0._Z18compute_neighboursPmS_jjPdPjS1_PidS1_S2_ --------------------------
	.section	.nv.constant0._Z18compute_neighboursPmS_jjPdPjS1_PidS1_S2_,"a",@progbits
	.sectionflags	@""
	.align	4
.nv.constant0._Z18compute_neighboursPmS_jjPdPjS1_PidS1_S2_:
	.zero		976


//--------------------- .nv.constant0._Z16compute_distancePPdS0_jjS_ --------------------------
	.section	.nv.constant0._Z16compute_distancePPdS0_jjS_,"a",@progbits
	.sectionflags	@""
	.align	4
.nv.constant0._Z16compute_distancePPdS0_jjS_:
	.zero		928


//--------------------- SYMBOLS --------------------------

	.type		.nv.reservedSmem.offset0,@object
	.size		.nv.reservedSmem.offset0,0x4
	.type		.nv.reservedSmem.cap,@object
	.size		.nv.reservedSmem.cap,0x4
